	.target	sm_100a

	.elftype	@"ET_EXEC"


//--------------------- .note.nv.tkinfo           --------------------------
	.section	.note.nv.tkinfo,"",@"SHT_NOTE"
	.sectionflags	@"SHF_NOTE_NV_TKINFO"
	.tkinfo
        /*0018*/ 	.word	0x00000002
        /*0030*/ 	.string	""
        /*0030*/ 	.string	"ptxas"
        /*0030*/ 	.string	"Cuda compilation tools, release 13.0, V13.0.88"
        /*0030*/ 	.string	"Build cuda_13.0.r13.0/compiler.36424714_0"
        /*0030*/ 	.string	"-arch sm_100a -m 64 "



//--------------------- .note.nv.cuinfo           --------------------------
	.section	.note.nv.cuinfo,"",@"SHT_NOTE"
	.sectionflags	@"SHF_NOTE_NV_CUINFO"
        /*0018*/ 	.short	0x0002
        /*001a*/ 	.short	0x0064
        /*001c*/ 	.short	0x0082
	.zero		2


//--------------------- .nv.info                  --------------------------
	.section	.nv.info,"",@"SHT_CUDA_INFO"
	.align	4


	//----- nvinfo : EIATTR_REGCOUNT
	.align		4
        /*0000*/ 	.byte	0x04, 0x2f
        /*0002*/ 	.short	(.L_19 - .L_18)
	.align		4
.L_18:
        /*0004*/ 	.word	index@(_ZN7cutlass13device_kernelINS_4gemm6kernel13GemmUniversalIN4cute5tupleIJiiiiEEENS1_10collective13CollectiveMmaINS1_46MainloopSm100TmaUmmaWarpSpecializedBlockScaledILi3ELi2ELi2ENS5_IJNS4_1CILi2EEESB_NSA_ILi1EEEEEEEENS5_IJNSA_ILi256EEENSA_ILi128EEESF_EEENS5_IJNS_12float_e5m2_tENS_13float_ue8m0_tEEEENS5_IJNS5_IJlSC_lEEENS4_6LayoutINS5_IJNS5_IJNS5_IJNSA_ILi32EEENSA_ILi4EEEEEEiEEESQ_NS5_IJSC_iEEEEEENS5_IJNS5_IJNS5_IJNSA_ILi16EEESO_EEEiEEENS5_IJNS5_IJNSA_ILi0EEESC_EEENSA_ILi512EEEEEENS5_IJSW_iEEEEEEEEEEESK_S13_NS4_8TiledMMAINS4_8MMA_AtomIJNS4_27SM100_MMA_MXF8F6F4_2x1SM_SSISI_SI_fSJ_Li256ELi128ELNS4_4UMMA5MajorE0ELS18_0ELNS17_7ScaleInE0ELS19_0EEEEEENSM_INS5_IJSC_SC_SC_EEENS5_IJSW_SW_SW_EEEEENS5_IJNS4_10UnderscoreES1F_S1F_EEEEENS5_IJNS4_28SM100_TMA_2SM_LOAD_MULTICASTES1I_EEENS5_IJNS4_14ComposedLayoutINS4_7SwizzleILi3ELi4ELi3EEENS4_18smem_ptr_flag_bitsILi8EEENSM_INS5_IJNSA_ILi8EEESG_EEENS5_IJSG_SC_EEEEEEENSM_INS5_IJNS5_IJNS5_IJSP_SC_EEENS5_IJSN_SC_EEEEEESC_NS5_IJSO_SB_EEEEEENS5_IJNS5_IJNS5_IJSU_SY_EEESX_EEESW_NS5_IJSC_SY_EEEEEEEEEEEvNS4_8identityENS5_IJNS4_18SM100_TMA_2SM_LOADES1I_EEES24_vS25_EENS_8epilogue10collective18CollectiveEpilogueINS29_23Sm100TmaWarpSpecializedILi4ELi2ELi32ELb1ELb0EEEJNS5_IJSG_SG_SF_EEENS5_IJNSM_ISG_SC_EENSM_ISN_SC_EEEEENS_10bfloat16_tESL_S2I_SL_NS29_6fusion15FusionCallbacksIS2D_NS2J_17LinearCombinationIS2I_fS2I_fLNS_15FloatRoundStyleE2EEES2E_S2H_JEEENS4_5SM1004TMEM4LOAD26SM100_TMEM_LOAD_32dp32b32xENS4_13SM90_TMA_LOADENS1K_INS1L_ILi2ELi4ELi3EEENS1N_ILi16EEENSM_INS5_IJS1P_SN_EEES1V_EEEENS4_39AutoVectorizingCopyWithAssumedAlignmentILi128EEENS4_14SM90_TMA_STOREES2Y_S30_S30_EEEvvEEEEvNT_6ParamsE)
        /*0008*/ 	.word	0x00000076


	//----- nvinfo : EIATTR_FRAME_SIZE
	.align		4
.L_19:
        /*000c*/ 	.byte	0x04, 0x11
        /*000e*/ 	.short	(.L_21 - .L_20)
	.align		4
.L_20:
        /*0010*/ 	.word	index@($__internal_2_$__cuda_sm10x_tcgen05_guardrail_trap_unallocated_columns_being_dealloced)
        /*0014*/ 	.word	0x00000000


	//----- nvinfo : EIATTR_FRAME_SIZE
	.align		4
.L_21:
        /*0018*/ 	.byte	0x04, 0x11
        /*001a*/ 	.short	(.L_23 - .L_22)
	.align		4
.L_22:
        /*001c*/ 	.word	index@($__internal_1_$__cuda_sm10x_tcgen05_guardrail_trap_phase_invalid_during_alloc)
        /*0020*/ 	.word	0x00000000


	//----- nvinfo : EIATTR_FRAME_SIZE
	.align		4
.L_23:
        /*0024*/ 	.byte	0x04, 0x11
        /*0026*/ 	.short	(.L_25 - .L_24)
	.align		4
.L_24:
        /*0028*/ 	.word	index@($__internal_0_$__cuda_sm10x_tcgen05_guardrail_trap_col_being_dealloced_not_returned_by_alloc)
        /*002c*/ 	.word	0x00000000


	//----- nvinfo : EIATTR_FRAME_SIZE
	.align		4
.L_25:
        /*0030*/ 	.byte	0x04, 0x11
        /*0032*/ 	.short	(.L_27 - .L_26)
	.align		4
.L_26:
        /*0034*/ 	.word	index@(_ZN7cutlass13device_kernelINS_4gemm6kernel13GemmUniversalIN4cute5tupleIJiiiiEEENS1_10collective13CollectiveMmaINS1_46MainloopSm100TmaUmmaWarpSpecializedBlockScaledILi3ELi2ELi2ENS5_IJNS4_1CILi2EEESB_NSA_ILi1EEEEEEEENS5_IJNSA_ILi256EEENSA_ILi128EEESF_EEENS5_IJNS_12float_e5m2_tENS_13float_ue8m0_tEEEENS5_IJNS5_IJlSC_lEEENS4_6LayoutINS5_IJNS5_IJNS5_IJNSA_ILi32EEENSA_ILi4EEEEEEiEEESQ_NS5_IJSC_iEEEEEENS5_IJNS5_IJNS5_IJNSA_ILi16EEESO_EEEiEEENS5_IJNS5_IJNSA_ILi0EEESC_EEENSA_ILi512EEEEEENS5_IJSW_iEEEEEEEEEEESK_S13_NS4_8TiledMMAINS4_8MMA_AtomIJNS4_27SM100_MMA_MXF8F6F4_2x1SM_SSISI_SI_fSJ_Li256ELi128ELNS4_4UMMA5MajorE0ELS18_0ELNS17_7ScaleInE0ELS19_0EEEEEENSM_INS5_IJSC_SC_SC_EEENS5_IJSW_SW_SW_EEEEENS5_IJNS4_10UnderscoreES1F_S1F_EEEEENS5_IJNS4_28SM100_TMA_2SM_LOAD_MULTICASTES1I_EEENS5_IJNS4_14ComposedLayoutINS4_7SwizzleILi3ELi4ELi3EEENS4_18smem_ptr_flag_bitsILi8EEENSM_INS5_IJNSA_ILi8EEESG_EEENS5_IJSG_SC_EEEEEEENSM_INS5_IJNS5_IJNS5_IJSP_SC_EEENS5_IJSN_SC_EEEEEESC_NS5_IJSO_SB_EEEEEENS5_IJNS5_IJNS5_IJSU_SY_EEESX_EEESW_NS5_IJSC_SY_EEEEEEEEEEEvNS4_8identityENS5_IJNS4_18SM100_TMA_2SM_LOADES1I_EEES24_vS25_EENS_8epilogue10collective18CollectiveEpilogueINS29_23Sm100TmaWarpSpecializedILi4ELi2ELi32ELb1ELb0EEEJNS5_IJSG_SG_SF_EEENS5_IJNSM_ISG_SC_EENSM_ISN_SC_EEEEENS_10bfloat16_tESL_S2I_SL_NS29_6fusion15FusionCallbacksIS2D_NS2J_17LinearCombinationIS2I_fS2I_fLNS_15FloatRoundStyleE2EEES2E_S2H_JEEENS4_5SM1004TMEM4LOAD26SM100_TMEM_LOAD_32dp32b32xENS4_13SM90_TMA_LOADENS1K_INS1L_ILi2ELi4ELi3EEENS1N_ILi16EEENSM_INS5_IJS1P_SN_EEES1V_EEEENS4_39AutoVectorizingCopyWithAssumedAlignmentILi128EEENS4_14SM90_TMA_STOREES2Y_S30_S30_EEEvvEEEEvNT_6ParamsE)
        /*0038*/ 	.word	0x00000000


	//----- nvinfo : EIATTR_MIN_STACK_SIZE
	.align		4
.L_27:
        /*003c*/ 	.byte	0x04, 0x12
        /*003e*/ 	.short	(.L_29 - .L_28)
	.align		4
.L_28:
        /*0040*/ 	.word	index@(_ZN7cutlass13device_kernelINS_4gemm6kernel13GemmUniversalIN4cute5tupleIJiiiiEEENS1_10collective13CollectiveMmaINS1_46MainloopSm100TmaUmmaWarpSpecializedBlockScaledILi3ELi2ELi2ENS5_IJNS4_1CILi2EEESB_NSA_ILi1EEEEEEEENS5_IJNSA_ILi256EEENSA_ILi128EEESF_EEENS5_IJNS_12float_e5m2_tENS_13float_ue8m0_tEEEENS5_IJNS5_IJlSC_lEEENS4_6LayoutINS5_IJNS5_IJNS5_IJNSA_ILi32EEENSA_ILi4EEEEEEiEEESQ_NS5_IJSC_iEEEEEENS5_IJNS5_IJNS5_IJNSA_ILi16EEESO_EEEiEEENS5_IJNS5_IJNSA_ILi0EEESC_EEENSA_ILi512EEEEEENS5_IJSW_iEEEEEEEEEEESK_S13_NS4_8TiledMMAINS4_8MMA_AtomIJNS4_27SM100_MMA_MXF8F6F4_2x1SM_SSISI_SI_fSJ_Li256ELi128ELNS4_4UMMA5MajorE0ELS18_0ELNS17_7ScaleInE0ELS19_0EEEEEENSM_INS5_IJSC_SC_SC_EEENS5_IJSW_SW_SW_EEEEENS5_IJNS4_10UnderscoreES1F_S1F_EEEEENS5_IJNS4_28SM100_TMA_2SM_LOAD_MULTICASTES1I_EEENS5_IJNS4_14ComposedLayoutINS4_7SwizzleILi3ELi4ELi3EEENS4_18smem_ptr_flag_bitsILi8EEENSM_INS5_IJNSA_ILi8EEESG_EEENS5_IJSG_SC_EEEEEEENSM_INS5_IJNS5_IJNS5_IJSP_SC_EEENS5_IJSN_SC_EEEEEESC_NS5_IJSO_SB_EEEEEENS5_IJNS5_IJNS5_IJSU_SY_EEESX_EEESW_NS5_IJSC_SY_EEEEEEEEEEEvNS4_8identityENS5_IJNS4_18SM100_TMA_2SM_LOADES1I_EEES24_vS25_EENS_8epilogue10collective18CollectiveEpilogueINS29_23Sm100TmaWarpSpecializedILi4ELi2ELi32ELb1ELb0EEEJNS5_IJSG_SG_SF_EEENS5_IJNSM_ISG_SC_EENSM_ISN_SC_EEEEENS_10bfloat16_tESL_S2I_SL_NS29_6fusion15FusionCallbacksIS2D_NS2J_17LinearCombinationIS2I_fS2I_fLNS_15FloatRoundStyleE2EEES2E_S2H_JEEENS4_5SM1004TMEM4LOAD26SM100_TMEM_LOAD_32dp32b32xENS4_13SM90_TMA_LOADENS1K_INS1L_ILi2ELi4ELi3EEENS1N_ILi16EEENSM_INS5_IJS1P_SN_EEES1V_EEEENS4_39AutoVectorizingCopyWithAssumedAlignmentILi128EEENS4_14SM90_TMA_STOREES2Y_S30_S30_EEEvvEEEEvNT_6ParamsE)
        /*0044*/ 	.word	0x00000000
.L_29:


//--------------------- .nv.compat                --------------------------
	.section	.nv.compat,"",@"SHT_CUDA_COMPAT_INFO"
	.align	4
        /*0000*/ 	.byte	0x02, 0x09, 0x01, 0x00, 0x02, 0x02, 0x02, 0x00, 0x02, 0x05, 0x05, 0x00, 0x03, 0x07, 0x01, 0x01
        /*0010*/ 	.byte	0x02, 0x03, 0x01, 0x00, 0x02, 0x06, 0x01, 0x00, 0x04, 0x0b, 0x08, 0x00, 0x09, 0x00, 0x00, 0x00
        /*0020*/ 	.byte	0x00, 0x00, 0x00, 0x00


//--------------------- .nv.info._ZN7cutlass13device_kernelINS_4gemm6kernel13GemmUniversalIN4cute5tupleIJiiiiEEENS1_10collective13CollectiveMmaINS1_46MainloopSm100TmaUmmaWarpSpecializedBlockScaledILi3ELi2ELi2ENS5_IJNS4_1CILi2EEESB_NSA_ILi1EEEEEEEENS5_IJNSA_ILi256EEENSA_ILi128EEESF_EEENS5_IJNS_12float_e5m2_tENS_13float_ue8m0_tEEEENS5_IJNS5_IJlSC_lEEENS4_6LayoutINS5_IJNS5_IJNS5_IJNSA_ILi32EEENSA_ILi4EEEEEEiEEESQ_NS5_IJSC_iEEEEEENS5_IJNS5_IJNS5_IJNSA_ILi16EEESO_EEEiEEENS5_IJNS5_IJNSA_ILi0EEESC_EEENSA_ILi512EEEEEENS5_IJSW_iEEEEEEEEEEESK_S13_NS4_8TiledMMAINS4_8MMA_AtomIJNS4_27SM100_MMA_MXF8F6F4_2x1SM_SSISI_SI_fSJ_Li256ELi128ELNS4_4UMMA5MajorE0ELS18_0ELNS17_7ScaleInE0ELS19_0EEEEEENSM_INS5_IJSC_SC_SC_EEENS5_IJSW_SW_SW_EEEEENS5_IJNS4_10UnderscoreES1F_S1F_EEEEENS5_IJNS4_28SM100_TMA_2SM_LOAD_MULTICASTES1I_EEENS5_IJNS4_14ComposedLayoutINS4_7SwizzleILi3ELi4ELi3EEENS4_18smem_ptr_flag_bitsILi8EEENSM_INS5_IJNSA_ILi8EEESG_EEENS5_IJSG_SC_EEEEEEENSM_INS5_IJNS5_IJNS5_IJSP_SC_EEENS5_IJSN_SC_EEEEEESC_NS5_IJSO_SB_EEEEEENS5_IJNS5_IJNS5_IJSU_SY_EEESX_EEESW_NS5_IJSC_SY_EEEEEEEEEEEvNS4_8identityENS5_IJNS4_18SM100_TMA_2SM_LOADES1I_EEES24_vS25_EENS_8epilogue10collective18CollectiveEpilogueINS29_23Sm100TmaWarpSpecializedILi4ELi2ELi32ELb1ELb0EEEJNS5_IJSG_SG_SF_EEENS5_IJNSM_ISG_SC_EENSM_ISN_SC_EEEEENS_10bfloat16_tESL_S2I_SL_NS29_6fusion15FusionCallbacksIS2D_NS2J_17LinearCombinationIS2I_fS2I_fLNS_15FloatRoundStyleE2EEES2E_S2H_JEEENS4_5SM1004TMEM4LOAD26SM100_TMEM_LOAD_32dp32b32xENS4_13SM90_TMA_LOADENS1K_INS1L_ILi2ELi4ELi3EEENS1N_ILi16EEENSM_INS5_IJS1P_SN_EEES1V_EEEENS4_39AutoVectorizingCopyWithAssumedAlignmentILi128EEENS4_14SM90_TMA_STOREES2Y_S30_S30_EEEvvEEEEvNT_6ParamsE --------------------------
	.section	.nv.info._ZN7cutlass13device_kernelINS_4gemm6kernel13GemmUniversalIN4cute5tupleIJiiiiEEENS1_10collective13CollectiveMmaINS1_46MainloopSm100TmaUmmaWarpSpecializedBlockScaledILi3ELi2ELi2ENS5_IJNS4_1CILi2EEESB_NSA_ILi1EEEEEEEENS5_IJNSA_ILi256EEENSA_ILi128EEESF_EEENS5_IJNS_12float_e5m2_tENS_13float_ue8m0_tEEEENS5_IJNS5_IJlSC_lEEENS4_6LayoutINS5_IJNS5_IJNS5_IJNSA_ILi32EEENSA_ILi4EEEEEEiEEESQ_NS5_IJSC_iEEEEEENS5_IJNS5_IJNS5_IJNSA_ILi16EEESO_EEEiEEENS5_IJNS5_IJNSA_ILi0EEESC_EEENSA_ILi512EEEEEENS5_IJSW_iEEEEEEEEEEESK_S13_NS4_8TiledMMAINS4_8MMA_AtomIJNS4_27SM100_MMA_MXF8F6F4_2x1SM_SSISI_SI_fSJ_Li256ELi128ELNS4_4UMMA5MajorE0ELS18_0ELNS17_7ScaleInE0ELS19_0EEEEEENSM_INS5_IJSC_SC_SC_EEENS5_IJSW_SW_SW_EEEEENS5_IJNS4_10UnderscoreES1F_S1F_EEEEENS5_IJNS4_28SM100_TMA_2SM_LOAD_MULTICASTES1I_EEENS5_IJNS4_14ComposedLayoutINS4_7SwizzleILi3ELi4ELi3EEENS4_18smem_ptr_flag_bitsILi8EEENSM_INS5_IJNSA_ILi8EEESG_EEENS5_IJSG_SC_EEEEEEENSM_INS5_IJNS5_IJNS5_IJSP_SC_EEENS5_IJSN_SC_EEEEEESC_NS5_IJSO_SB_EEEEEENS5_IJNS5_IJNS5_IJSU_SY_EEESX_EEESW_NS5_IJSC_SY_EEEEEEEEEEEvNS4_8identityENS5_IJNS4_18SM100_TMA_2SM_LOADES1I_EEES24_vS25_EENS_8epilogue10collective18CollectiveEpilogueINS29_23Sm100TmaWarpSpecializedILi4ELi2ELi32ELb1ELb0EEEJNS5_IJSG_SG_SF_EEENS5_IJNSM_ISG_SC_EENSM_ISN_SC_EEEEENS_10bfloat16_tESL_S2I_SL_NS29_6fusion15FusionCallbacksIS2D_NS2J_17LinearCombinationIS2I_fS2I_fLNS_15FloatRoundStyleE2EEES2E_S2H_JEEENS4_5SM1004TMEM4LOAD26SM100_TMEM_LOAD_32dp32b32xENS4_13SM90_TMA_LOADENS1K_INS1L_ILi2ELi4ELi3EEENS1N_ILi16EEENSM_INS5_IJS1P_SN_EEES1V_EEEENS4_39AutoVectorizingCopyWithAssumedAlignmentILi128EEENS4_14SM90_TMA_STOREES2Y_S30_S30_EEEvvEEEEvNT_6ParamsE,"",@"SHT_CUDA_INFO"
	.sectionflags	@""
	.align	4


	//----- nvinfo : EIATTR_CUDA_API_VERSION
	.align		4
        /*0000*/ 	.byte	0x04, 0x37
        /*0002*/ 	.short	(.L_31 - .L_30)
.L_30:
        /*0004*/ 	.word	0x00000082


	//----- nvinfo : EIATTR_KPARAM_INFO
	.align		4
.L_31:
        /*0008*/ 	.byte	0x04, 0x17
        /*000a*/ 	.short	(.L_33 - .L_32)
.L_32:
        /*000c*/ 	.word	0x00000000
        /*0010*/ 	.short	0x0000
        /*0012*/ 	.short	0x0000
        /*0014*/ 	.byte	0x00, 0xf0, 0x01, 0x30


	//----- nvinfo : EIATTR_AT_ENTRY_FRAGMENTS
	.align		4
.L_33:
        /*0018*/ 	.byte	0x04, 0x4f
        /*001a*/ 	.short	(.L_35 - .L_34)


	//   ....[0]....
.L_34:
        /*001c*/ 	.word	0x00000007


	//----- nvinfo : EIATTR_RESERVED_SMEM_USED
	.align		4
.L_35:
        /*0020*/ 	.byte	0x01, 0x41
	.zero		2


	//----- nvinfo : EIATTR_SPARSE_MMA_MASK
	.align		4
        /*0024*/ 	.byte	0x03, 0x50
        /*0026*/ 	.short	0x0000


	//----- nvinfo : EIATTR_TCGEN05_2CTA_USED
	.align		4
        /*0028*/ 	.byte	0x01, 0x52
	.zero		2


	//----- nvinfo : EIATTR_MAXREG_COUNT
	.align		4
        /*002c*/ 	.byte	0x03, 0x1b
        /*002e*/ 	.short	0x00ff


	//----- nvinfo : EIATTR_NUM_BARRIERS
	.align		4
        /*0030*/ 	.byte	0x02, 0x4c
        /*0032*/ 	.byte	0x07
	.zero		1


	//----- nvinfo : EIATTR_EXTERNS
	.align		4
        /*0034*/ 	.byte	0x04, 0x0f
        /*0036*/ 	.short	(.L_37 - .L_36)


	//   ....[0]....
	.align		4
.L_36:
        /*0038*/ 	.word	index@(__assertfail)


	//----- nvinfo : EIATTR_MERCURY_ISA_VERSION
	.align		4
.L_37:
        /*003c*/ 	.byte	0x03, 0x5f
        /*003e*/ 	.short	0x0101


	//----- nvinfo : EIATTR_INT_WARP_WIDE_INSTR_OFFSETS
	.align		4
        /*0040*/ 	.byte	0x04, 0x31
        /*0042*/ 	.short	(.L_39 - .L_38)


	//   ....[0]....
.L_38:
        /*0044*/ 	.word	0x00000e20


	//   ....[1]....
        /*0048*/ 	.word	0x00000ed0


	//   ....[2]....
        /*004c*/ 	.word	0x000051f0


	//   ....[3]....
        /*0050*/ 	.word	0x00005210


	//   ....[4]....
        /*0054*/ 	.word	0x00005240


	//   ....[5]....
        /*0058*/ 	.word	0x00005d90


	//   ....[6]....
        /*005c*/ 	.word	0x00005e00


	//   ....[7]....
        /*0060*/ 	.word	0x00005f00


	//   ....[8]....
        /*0064*/ 	.word	0x00005f80


	//   ....[9]....
        /*0068*/ 	.word	0x00006090


	//   ....[10]....
        /*006c*/ 	.word	0x00006110


	//   ....[11]....
        /*0070*/ 	.word	0x00006210


	//   ....[12]....
        /*0074*/ 	.word	0x000062c0


	//----- nvinfo : EIATTR_COOP_GROUP_MASK_REGIDS
	.align		4
.L_39:
        /*0078*/ 	.byte	0x04, 0x29
        /*007a*/ 	.short	(.L_41 - .L_40)


	//   ....[0]....
.L_40:
        /*007c*/ 	.word	0xffffffff


	//   ....[1]....
        /*0080*/ 	.word	0xffffffff


	//   ....[2]....
        /*0084*/ 	.word	0xffffffff


	//   ....[3]....
        /*0088*/ 	.word	0xffffffff


	//   ....[4]....
        /*008c*/ 	.word	0xffffffff


	//   ....[5]....
        /*0090*/ 	.word	0xffffffff


	//   ....[6]....
        /*0094*/ 	.word	0xffffffff


	//   ....[7]....
        /*0098*/ 	.word	0xffffffff


	//   ....[8]....
        /*009c*/ 	.word	0xffffffff


	//   ....[9]....
        /*00a0*/ 	.word	0xffffffff


	//   ....[10]....
        /*00a4*/ 	.word	0xffffffff


	//   ....[11]....
        /*00a8*/ 	.word	0xffffffff


	//   ....[12]....
        /*00ac*/ 	.word	0xffffffff


	//   ....[13]....
        /*00b0*/ 	.word	0xffffffff


	//----- nvinfo : EIATTR_COOP_GROUP_INSTR_OFFSETS
	.align		4
.L_41:
        /*00b4*/ 	.byte	0x04, 0x28
        /*00b6*/ 	.short	(.L_43 - .L_42)


	//   ....[0]....
.L_42:
        /*00b8*/ 	.word	0x000000e0


	//   ....[1]....
        /*00bc*/ 	.word	0x000005b0


	//   ....[2]....
        /*00c0*/ 	.word	0x00000770


	//   ....[3]....
        /*00c4*/ 	.word	0x00000910


	//   ....[4]....
        /*00c8*/ 	.word	0x00000a10


	//   ....[5]....
        /*00cc*/ 	.word	0x00000b80


	//   ....[6]....
        /*00d0*/ 	.word	0x00000ce0


	//   ....[7]....
        /*00d4*/ 	.word	0x00000f40


	//   ....[8]....
        /*00d8*/ 	.word	0x000028c0


	//   ....[9]....
        /*00dc*/ 	.word	0x00003730


	//   ....[10]....
        /*00e0*/ 	.word	0x00003c40


	//   ....[11]....
        /*00e4*/ 	.word	0x00003c70


	//   ....[12]....
        /*00e8*/ 	.word	0x000050f0


	//   ....[13]....
        /*00ec*/ 	.word	0x00005300


	//----- nvinfo : EIATTR_VRC_CTA_INIT_COUNT
	.align		4
.L_43:
        /*00f0*/ 	.byte	0x02, 0x4a
        /*00f2*/ 	.byte	0x80
	.zero		1


	//----- nvinfo : EIATTR_SYSCALL_OFFSETS
	.align		4
        /*00f4*/ 	.byte	0x04, 0x46
        /*00f6*/ 	.short	(.L_45 - .L_44)


	//   ....[0]....
.L_44:
        /*00f8*/ 	.word	0x00006f10


	//   ....[1]....
        /*00fc*/ 	.word	0x00007000


	//   ....[2]....
        /*0100*/ 	.word	0x000077a0


	//   ....[3]....
        /*0104*/ 	.word	0x00008430


	//   ....[4]....
        /*0108*/ 	.word	0x000090a0


	//   ....[5]....
        /*010c*/ 	.word	0x00009d10


	//----- nvinfo : EIATTR_MBARRIER_INSTR_OFFSETS
	.align		4
.L_45:
        /*0110*/ 	.byte	0x04, 0x39
        /*0112*/ 	.short	(.L_47 - .L_46)


	//   ....[0]....
.L_46:
        /*0114*/ 	.word	0x00000700
        /*0118*/ 	.word	0x000000ff
        /*011c*/ 	.word	0x00000000
        /*0120*/ 	.short	0x0100
        /*0122*/ 	.byte	0x04
	.zero		1


	//   ....[1]....
        /*0124*/ 	.word	0x00000710
        /*0128*/ 	.word	0x000000ff
        /*012c*/ 	.word	0x00000018
        /*0130*/ 	.short	0x0100
        /*0132*/ 	.byte	0x04
	.zero		1


	//   ....[2]....
        /*0134*/ 	.word	0x00000720
        /*0138*/ 	.word	0x000000ff
        /*013c*/ 	.word	0x00000008
        /*0140*/ 	.short	0x0100
        /*0142*/ 	.byte	0x04
	.zero		1


	//   ....[3]....
        /*0144*/ 	.word	0x00000730
        /*0148*/ 	.word	0x000000ff
        /*014c*/ 	.word	0x00000020
        /*0150*/ 	.short	0x0100
        /*0152*/ 	.byte	0x04
	.zero		1


	//   ....[4]....
        /*0154*/ 	.word	0x00000740
        /*0158*/ 	.word	0x000000ff
        /*015c*/ 	.word	0x00000010
        /*0160*/ 	.short	0x0100
        /*0162*/ 	.byte	0x04
	.zero		1


	//   ....[5]....
        /*0164*/ 	.word	0x00000750
        /*0168*/ 	.word	0x000000ff
        /*016c*/ 	.word	0x00000028
        /*0170*/ 	.short	0x0100
        /*0172*/ 	.byte	0x04
	.zero		1


	//   ....[6]....
        /*0174*/ 	.word	0x00000880
        /*0178*/ 	.word	0x000000ff
        /*017c*/ 	.word	0x00000030
        /*0180*/ 	.short	0x0100
        /*0182*/ 	.byte	0x04
	.zero		1


	//   ....[7]....
        /*0184*/ 	.word	0x00000890
        /*0188*/ 	.word	0x000000ff
        /*018c*/ 	.word	0x00000050
        /*0190*/ 	.short	0x0100
        /*0192*/ 	.byte	0x04
	.zero		1


	//   ....[8]....
        /*0194*/ 	.word	0x000008a0
        /*0198*/ 	.word	0x000000ff
        /*019c*/ 	.word	0x00000038
        /*01a0*/ 	.short	0x0100
        /*01a2*/ 	.byte	0x04
	.zero		1


	//   ....[9]....
        /*01a4*/ 	.word	0x000008b0
        /*01a8*/ 	.word	0x000000ff
        /*01ac*/ 	.word	0x00000058
        /*01b0*/ 	.short	0x0100
        /*01b2*/ 	.byte	0x04
	.zero		1


	//   ....[10]....
        /*01b4*/ 	.word	0x000008c0
        /*01b8*/ 	.word	0x000000ff
        /*01bc*/ 	.word	0x00000040
        /*01c0*/ 	.short	0x0100
        /*01c2*/ 	.byte	0x04
	.zero		1


	//   ....[11]....
        /*01c4*/ 	.word	0x000008d0
        /*01c8*/ 	.word	0x000000ff
        /*01cc*/ 	.word	0x00000060
        /*01d0*/ 	.short	0x0100
        /*01d2*/ 	.byte	0x04
	.zero		1


	//   ....[12]....
        /*01d4*/ 	.word	0x000008e0
        /*01d8*/ 	.word	0x000000ff
        /*01dc*/ 	.word	0x00000048
        /*01e0*/ 	.short	0x0100
        /*01e2*/ 	.byte	0x04
	.zero		1


	//   ....[13]....
        /*01e4*/ 	.word	0x000008f0
        /*01e8*/ 	.word	0x000000ff
        /*01ec*/ 	.word	0x00000068
        /*01f0*/ 	.short	0x0100
        /*01f2*/ 	.byte	0x04
	.zero		1


	//   ....[14]....
        /*01f4*/ 	.word	0x000009e0
        /*01f8*/ 	.word	0x000000ff
        /*01fc*/ 	.word	0x00000070
        /*0200*/ 	.short	0x0100
        /*0202*/ 	.byte	0x06
	.zero		1


	//   ....[15]....
        /*0204*/ 	.word	0x000009f0
        /*0208*/ 	.word	0x000000ff
        /*020c*/ 	.word	0x00000078
        /*0210*/ 	.short	0x0100
        /*0212*/ 	.byte	0x06
	.zero		1


	//   ....[16]....
        /*0214*/ 	.word	0x00000b30
        /*0218*/ 	.word	0x000000ff
        /*021c*/ 	.word	0x00000080
        /*0220*/ 	.short	0x0100
        /*0222*/ 	.byte	0x06
	.zero		1


	//   ....[17]....
        /*0224*/ 	.word	0x00000b40
        /*0228*/ 	.word	0x000000ff
        /*022c*/ 	.word	0x00000090
        /*0230*/ 	.short	0x0100
        /*0232*/ 	.byte	0x06
	.zero		1


	//   ....[18]....
        /*0234*/ 	.word	0x00000b50
        /*0238*/ 	.word	0x000000ff
        /*023c*/ 	.word	0x00000088
        /*0240*/ 	.short	0x0100
        /*0242*/ 	.byte	0x06
	.zero		1


	//   ....[19]....
        /*0244*/ 	.word	0x00000b60
        /*0248*/ 	.word	0x000000ff
        /*024c*/ 	.word	0x00000098
        /*0250*/ 	.short	0x0100
        /*0252*/ 	.byte	0x06
	.zero		1


	//   ....[20]....
        /*0254*/ 	.word	0x00000c90
        /*0258*/ 	.word	0x000000ff
        /*025c*/ 	.word	0x000000a0
        /*0260*/ 	.short	0x0100
        /*0262*/ 	.byte	0x04
	.zero		1


	//   ....[21]....
        /*0264*/ 	.word	0x00000ca0
        /*0268*/ 	.word	0x000000ff
        /*026c*/ 	.word	0x000000b0
        /*0270*/ 	.short	0x0100
        /*0272*/ 	.byte	0x04
	.zero		1


	//   ....[22]....
        /*0274*/ 	.word	0x00000cb0
        /*0278*/ 	.word	0x000000ff
        /*027c*/ 	.word	0x000000a8
        /*0280*/ 	.short	0x0100
        /*0282*/ 	.byte	0x04
	.zero		1


	//   ....[23]....
        /*0284*/ 	.word	0x00000cc0
        /*0288*/ 	.word	0x000000ff
        /*028c*/ 	.word	0x000000b8
        /*0290*/ 	.short	0x0100
        /*0292*/ 	.byte	0x04
	.zero		1


	//   ....[24]....
        /*0294*/ 	.word	0x00000dc0
        /*0298*/ 	.word	0x000000ff
        /*029c*/ 	.word	0x000000c0
        /*02a0*/ 	.short	0x0100
        /*02a2*/ 	.byte	0x04
	.zero		1


	//   ....[25]....
        /*02a4*/ 	.word	0x00000dd0
        /*02a8*/ 	.word	0x000000ff
        /*02ac*/ 	.word	0x000000d0
        /*02b0*/ 	.short	0x0100
        /*02b2*/ 	.byte	0x04
	.zero		1


	//   ....[26]....
        /*02b4*/ 	.word	0x00000de0
        /*02b8*/ 	.word	0x000000ff
        /*02bc*/ 	.word	0x000000c8
        /*02c0*/ 	.short	0x0100
        /*02c2*/ 	.byte	0x04
	.zero		1


	//   ....[27]....
        /*02c4*/ 	.word	0x00000df0
        /*02c8*/ 	.word	0x000000ff
        /*02cc*/ 	.word	0x000000d8
        /*02d0*/ 	.short	0x0100
        /*02d2*/ 	.byte	0x04
	.zero		1


	//   ....[28]....
        /*02d4*/ 	.word	0x00000ef0
        /*02d8*/ 	.word	0x000000ff
        /*02dc*/ 	.word	0x000000e0
        /*02e0*/ 	.short	0x0100
        /*02e2*/ 	.byte	0x06
	.zero		1


	//   ....[29]....
        /*02e4*/ 	.word	0x00001bd0
        /*02e8*/ 	.word	0x00000003
        /*02ec*/ 	.word	0x000000d0
        /*02f0*/ 	.short	0x010a
        /*02f2*/ 	.byte	0xff
	.zero		1


	//   ....[30]....
        /*02f4*/ 	.word	0x00001c00
        /*02f8*/ 	.word	0x00000003
        /*02fc*/ 	.word	0x000000c0
        /*0300*/ 	.short	0x0101
        /*0302*/ 	.byte	0xff
	.zero		1


	//   ....[31]....
        /*0304*/ 	.word	0x00001ce0
        /*0308*/ 	.word	0x000000ff
        /*030c*/ 	.word	0x00000018
        /*0310*/ 	.short	0x010a
        /*0312*/ 	.byte	0x04
	.zero		1


	//   ....[32]....
        /*0314*/ 	.word	0x00001df0
        /*0318*/ 	.word	0x000000ff
        /*031c*/ 	.word	0x00000018
        /*0320*/ 	.short	0x010a
        /*0322*/ 	.byte	0x06
	.zero		1


	//   ....[33]....
        /*0324*/ 	.word	0x00001f50
        /*0328*/ 	.word	0x000000ff
        /*032c*/ 	.word	0x00000018
        /*0330*/ 	.short	0x010a
        /*0332*/ 	.byte	0x04
	.zero		1


	//   ....[34]....
        /*0334*/ 	.word	0x00002310
        /*0338*/ 	.word	0x000000ff
        /*033c*/ 	.word	0x00000078
        /*0340*/ 	.short	0x0101
        /*0342*/ 	.byte	0x07
	.zero		1


	//   ....[35]....
        /*0344*/ 	.word	0x00002330
        /*0348*/ 	.word	0x000000ff
        /*034c*/ 	.word	0x00000018
        /*0350*/ 	.short	0x010a
        /*0352*/ 	.byte	0x04
	.zero		1


	//   ....[36]....
        /*0354*/ 	.word	0x000023b0
        /*0358*/ 	.word	0x000000ff
        /*035c*/ 	.word	0x00000018
        /*0360*/ 	.short	0x010a
        /*0362*/ 	.byte	0x0e
	.zero		1


	//   ....[37]....
        /*0364*/ 	.word	0x000024f0
        /*0368*/ 	.word	0x000000ff
        /*036c*/ 	.word	0x00000018
        /*0370*/ 	.short	0x010a
        /*0372*/ 	.byte	0x04
	.zero		1


	//   ....[38]....
        /*0374*/ 	.word	0x000028f0
        /*0378*/ 	.word	0x00000003
        /*037c*/ 	.word	0x00000080
        /*0380*/ 	.short	0x010a
        /*0382*/ 	.byte	0xff
	.zero		1


	//   ....[39]....
        /*0384*/ 	.word	0x00002a40
        /*0388*/ 	.word	0x00000000
        /*038c*/ 	.word	0x00000000
        /*0390*/ 	.short	0x0101
        /*0392*/ 	.byte	0xff
	.zero		1


	//   ....[40]....
        /*0394*/ 	.word	0x00003000
        /*0398*/ 	.word	0x000000ff
        /*039c*/ 	.word	0x00000000
        /*03a0*/ 	.short	0x010a
        /*03a2*/ 	.byte	0x04
	.zero		1


	//   ....[41]....
        /*03a4*/ 	.word	0x00003090
        /*03a8*/ 	.word	0x000000ff
        /*03ac*/ 	.word	0x00000000
        /*03b0*/ 	.short	0x010a
        /*03b2*/ 	.byte	0x05
	.zero		1


	//   ....[42]....
        /*03b4*/ 	.word	0x00003130
        /*03b8*/ 	.word	0x00000000
        /*03bc*/ 	.word	0x00000000
        /*03c0*/ 	.short	0x010a
        /*03c2*/ 	.byte	0xff
	.zero		1


	//   ....[43]....
        /*03c4*/ 	.word	0x00003280
        /*03c8*/ 	.word	0x00000000
        /*03cc*/ 	.word	0x000000c0
        /*03d0*/ 	.short	0x010a
        /*03d2*/ 	.byte	0xff
	.zero		1


	//   ....[44]....
        /*03d4*/ 	.word	0x000032f0
        /*03d8*/ 	.word	0x00000008
        /*03dc*/ 	.word	0x00000000
        /*03e0*/ 	.short	0x0101
        /*03e2*/ 	.byte	0xff
	.zero		1


	//   ....[45]....
        /*03e4*/ 	.word	0x00003310
        /*03e8*/ 	.word	0x000000ff
        /*03ec*/ 	.word	0x00000090
        /*03f0*/ 	.short	0x010a
        /*03f2*/ 	.byte	0x04
	.zero		1


	//   ....[46]....
        /*03f4*/ 	.word	0x00003430
        /*03f8*/ 	.word	0x00000000
        /*03fc*/ 	.word	0x00000080
        /*0400*/ 	.short	0x010a
        /*0402*/ 	.byte	0xff
	.zero		1


	//   ....[47]....
        /*0404*/ 	.word	0x00003530
        /*0408*/ 	.word	0x00000000
        /*040c*/ 	.word	0x00000000
        /*0410*/ 	.short	0x0101
        /*0412*/ 	.byte	0xff
	.zero		1


	//   ....[48]....
        /*0414*/ 	.word	0x000035c0
        /*0418*/ 	.word	0x000000ff
        /*041c*/ 	.word	0x00000090
        /*0420*/ 	.short	0x0106
        /*0422*/ 	.byte	0x04
	.zero		1


	//   ....[49]....
        /*0424*/ 	.word	0x000035e0
        /*0428*/ 	.word	0x000000ff
        /*042c*/ 	.word	0x00000090
        /*0430*/ 	.short	0x010a
        /*0432*/ 	.byte	0x04
	.zero		1


	//   ....[50]....
        /*0434*/ 	.word	0x00003670
        /*0438*/ 	.word	0x000000ff
        /*043c*/ 	.word	0x00000090
        /*0440*/ 	.short	0x0106
        /*0442*/ 	.byte	0x07
	.zero		1


	//   ....[51]....
        /*0444*/ 	.word	0x000036b0
        /*0448*/ 	.word	0x00000000
        /*044c*/ 	.word	0x00000090
        /*0450*/ 	.short	0x010a
        /*0452*/ 	.byte	0xff
	.zero		1


	//   ....[52]....
        /*0454*/ 	.word	0x00003920
        /*0458*/ 	.word	0x000000ff
        /*045c*/ 	.word	0x00000008
        /*0460*/ 	.short	0x010a
        /*0462*/ 	.byte	0x05
	.zero		1


	//   ....[53]....
        /*0464*/ 	.word	0x00003940
        /*0468*/ 	.word	0x000000ff
        /*046c*/ 	.word	0x00000008
        /*0470*/ 	.short	0x010a
        /*0472*/ 	.byte	0x05
	.zero		1


	//   ....[54]....
        /*0474*/ 	.word	0x00003ae0
        /*0478*/ 	.word	0x000000ff
        /*047c*/ 	.word	0x00000008
        /*0480*/ 	.short	0x010a
        /*0482*/ 	.byte	0x05
	.zero		1


	//   ....[55]....
        /*0484*/ 	.word	0x00003b00
        /*0488*/ 	.word	0x000000ff
        /*048c*/ 	.word	0x00000008
        /*0490*/ 	.short	0x010a
        /*0492*/ 	.byte	0x05
	.zero		1


	//   ....[56]....
        /*0494*/ 	.word	0x00003bd0
        /*0498*/ 	.word	0x000000ff
        /*049c*/ 	.word	0x00000000
        /*04a0*/ 	.short	0x0101
        /*04a2*/ 	.byte	0x04
	.zero		1


	//   ....[57]....
        /*04a4*/ 	.word	0x00004510
        /*04a8*/ 	.word	0x00000000
        /*04ac*/ 	.word	0x00000080
        /*04b0*/ 	.short	0x010a
        /*04b2*/ 	.byte	0xff
	.zero		1


	//   ....[58]....
        /*04b4*/ 	.word	0x000045d0
        /*04b8*/ 	.word	0x00000000
        /*04bc*/ 	.word	0x00000000
        /*04c0*/ 	.short	0x0101
        /*04c2*/ 	.byte	0xff
	.zero		1


	//   ....[59]....
        /*04c4*/ 	.word	0x000046b0
        /*04c8*/ 	.word	0x000000ff
        /*04cc*/ 	.word	0x00000000
        /*04d0*/ 	.short	0x010a
        /*04d2*/ 	.byte	0x04
	.zero		1


	//   ....[60]....
        /*04d4*/ 	.word	0x000046c0
        /*04d8*/ 	.word	0x000000ff
        /*04dc*/ 	.word	0x000000b0
        /*04e0*/ 	.short	0x010a
        /*04e2*/ 	.byte	0x06
	.zero		1


	//   ....[61]....
        /*04e4*/ 	.word	0x00004780
        /*04e8*/ 	.word	0x000000ff
        /*04ec*/ 	.word	0x00000000
        /*04f0*/ 	.short	0x010a
        /*04f2*/ 	.byte	0x07
	.zero		1


	//   ....[62]....
        /*04f4*/ 	.word	0x000048f0
        /*04f8*/ 	.word	0x000000ff
        /*04fc*/ 	.word	0x00000000
        /*0500*/ 	.short	0x010a
        /*0502*/ 	.byte	0x04
	.zero		1


	//   ....[63]....
        /*0504*/ 	.word	0x00004ed0
        /*0508*/ 	.word	0x000000ff
        /*050c*/ 	.word	0x00000000
        /*0510*/ 	.short	0x010a
        /*0512*/ 	.byte	0x04
	.zero		1


	//   ....[64]....
        /*0514*/ 	.word	0x00004f80
        /*0518*/ 	.word	0x00000000
        /*051c*/ 	.word	0x00000000
        /*0520*/ 	.short	0x010a
        /*0522*/ 	.byte	0xff
	.zero		1


	//   ....[65]....
        /*0524*/ 	.word	0x00004fc0
        /*0528*/ 	.word	0x00000000
        /*052c*/ 	.word	0x00000000
        /*0530*/ 	.short	0x010a
        /*0532*/ 	.byte	0xff
	.zero		1


	//   ....[66]....
        /*0534*/ 	.word	0x00005040
        /*0538*/ 	.word	0x000000ff
        /*053c*/ 	.word	0x00000000
        /*0540*/ 	.short	0x0101
        /*0542*/ 	.byte	0x04
	.zero		1


	//   ....[67]....
        /*0544*/ 	.word	0x00005080
        /*0548*/ 	.word	0x000000ff
        /*054c*/ 	.word	0x000000e0
        /*0550*/ 	.short	0x010a
        /*0552*/ 	.byte	0x31
	.zero		1


	//   ....[68]....
        /*0554*/ 	.word	0x000050e0
        /*0558*/ 	.word	0x000000ff
        /*055c*/ 	.word	0x00000000
        /*0560*/ 	.short	0x0101
        /*0562*/ 	.byte	0x04
	.zero		1


	//   ....[69]....
        /*0564*/ 	.word	0x00005590
        /*0568*/ 	.word	0x0000000c
        /*056c*/ 	.word	0x00000080
        /*0570*/ 	.short	0x010a
        /*0572*/ 	.byte	0xff
	.zero		1


	//   ....[70]....
        /*0574*/ 	.word	0x00005700
        /*0578*/ 	.word	0x00000000
        /*057c*/ 	.word	0x00000000
        /*0580*/ 	.short	0x0101
        /*0582*/ 	.byte	0xff
	.zero		1


	//   ....[71]....
        /*0584*/ 	.word	0x00005b90
        /*0588*/ 	.word	0x000000ff
        /*058c*/ 	.word	0x00000078
        /*0590*/ 	.short	0x010a
        /*0592*/ 	.byte	0x15
	.zero		1


	//   ....[72]....
        /*0594*/ 	.word	0x00005d10
        /*0598*/ 	.word	0x000000ff
        /*059c*/ 	.word	0x00000050
        /*05a0*/ 	.short	0x010a
        /*05a2*/ 	.byte	0x15
	.zero		1


	//   ....[73]....
        /*05a4*/ 	.word	0x00005eb0
        /*05a8*/ 	.word	0x000000ff
        /*05ac*/ 	.word	0x00000030
        /*05b0*/ 	.short	0x010b
        /*05b2*/ 	.byte	0x15
	.zero		1


	//   ....[74]....
        /*05b4*/ 	.word	0x00005ec0
        /*05b8*/ 	.word	0x000000ff
        /*05bc*/ 	.word	0x00000000
        /*05c0*/ 	.short	0x0101
        /*05c2*/ 	.byte	0x06
	.zero		1


	//   ....[75]....
        /*05c4*/ 	.word	0x00005ed0
        /*05c8*/ 	.word	0x000000ff
        /*05cc*/ 	.word	0x00000058
        /*05d0*/ 	.short	0x010a
        /*05d2*/ 	.byte	0x15
	.zero		1


	//   ....[76]....
        /*05d4*/ 	.word	0x00006040
        /*05d8*/ 	.word	0x000000ff
        /*05dc*/ 	.word	0x00000038
        /*05e0*/ 	.short	0x010b
        /*05e2*/ 	.byte	0x15
	.zero		1


	//   ....[77]....
        /*05e4*/ 	.word	0x00006050
        /*05e8*/ 	.word	0x000000ff
        /*05ec*/ 	.word	0x00000000
        /*05f0*/ 	.short	0x0101
        /*05f2*/ 	.byte	0x06
	.zero		1


	//   ....[78]....
        /*05f4*/ 	.word	0x00006060
        /*05f8*/ 	.word	0x000000ff
        /*05fc*/ 	.word	0x00000060
        /*0600*/ 	.short	0x010a
        /*0602*/ 	.byte	0x15
	.zero		1


	//   ....[79]....
        /*0604*/ 	.word	0x000061c0
        /*0608*/ 	.word	0x000000ff
        /*060c*/ 	.word	0x00000040
        /*0610*/ 	.short	0x010b
        /*0612*/ 	.byte	0x15
	.zero		1


	//   ....[80]....
        /*0614*/ 	.word	0x000061d0
        /*0618*/ 	.word	0x000000ff
        /*061c*/ 	.word	0x00000000
        /*0620*/ 	.short	0x0101
        /*0622*/ 	.byte	0x06
	.zero		1


	//   ....[81]....
        /*0624*/ 	.word	0x000061e0
        /*0628*/ 	.word	0x000000ff
        /*062c*/ 	.word	0x00000068
        /*0630*/ 	.short	0x010a
        /*0632*/ 	.byte	0x15
	.zero		1


	//   ....[82]....
        /*0634*/ 	.word	0x000063d0
        /*0638*/ 	.word	0x000000ff
        /*063c*/ 	.word	0x00000048
        /*0640*/ 	.short	0x010b
        /*0642*/ 	.byte	0x15
	.zero		1


	//   ....[83]....
        /*0644*/ 	.word	0x000063e0
        /*0648*/ 	.word	0x000000ff
        /*064c*/ 	.word	0x00000000
        /*0650*/ 	.short	0x0101
        /*0652*/ 	.byte	0x25
	.zero		1


	//   ....[84]....
        /*0654*/ 	.word	0x00006420
        /*0658*/ 	.word	0x000000ff
        /*065c*/ 	.word	0x00000050
        /*0660*/ 	.short	0x010a
        /*0662*/ 	.byte	0x15
	.zero		1


	//   ....[85]....
        /*0664*/ 	.word	0x00006440
        /*0668*/ 	.word	0x000000ff
        /*066c*/ 	.word	0x00000058
        /*0670*/ 	.short	0x010a
        /*0672*/ 	.byte	0x15
	.zero		1


	//   ....[86]....
        /*0674*/ 	.word	0x00006460
        /*0678*/ 	.word	0x000000ff
        /*067c*/ 	.word	0x00000060
        /*0680*/ 	.short	0x010a
        /*0682*/ 	.byte	0x15
	.zero		1


	//   ....[87]....
        /*0684*/ 	.word	0x000064a0
        /*0688*/ 	.word	0x00000000
        /*068c*/ 	.word	0x00000068
        /*0690*/ 	.short	0x010a
        /*0692*/ 	.byte	0xff
	.zero		1


	//   ....[88]....
        /*0694*/ 	.word	0x000067a0
        /*0698*/ 	.word	0x00000003
        /*069c*/ 	.word	0x00000080
        /*06a0*/ 	.short	0x010a
        /*06a2*/ 	.byte	0xff
	.zero		1


	//   ....[89]....
        /*06a4*/ 	.word	0x00006920
        /*06a8*/ 	.word	0x00000000
        /*06ac*/ 	.word	0x00000000
        /*06b0*/ 	.short	0x0101
        /*06b2*/ 	.byte	0xff
	.zero		1


	//   ....[90]....
        /*06b4*/ 	.word	0x00007460
        /*06b8*/ 	.word	0x000000ff
        /*06bc*/ 	.word	0x00000030
        /*06c0*/ 	.short	0x010a
        /*06c2*/ 	.byte	0x2b
	.zero		1


	//   ....[91]....
        /*06c4*/ 	.word	0x000074a0
        /*06c8*/ 	.word	0x00000063
        /*06cc*/ 	.word	0x000000a0
        /*06d0*/ 	.short	0x010a
        /*06d2*/ 	.byte	0xff
	.zero		1


	//   ....[92]....
        /*06d4*/ 	.word	0x00007590
        /*06d8*/ 	.word	0x000000ff
        /*06dc*/ 	.word	0x00000030
        /*06e0*/ 	.short	0x010a
        /*06e2*/ 	.byte	0x2b
	.zero		1


	//   ....[93]....
        /*06e4*/ 	.word	0x00007680
        /*06e8*/ 	.word	0x00000063
        /*06ec*/ 	.word	0x000000a0
        /*06f0*/ 	.short	0x010a
        /*06f2*/ 	.byte	0xff
	.zero		1


	//   ....[94]....
        /*06f4*/ 	.word	0x00008150
        /*06f8*/ 	.word	0x00000000
        /*06fc*/ 	.word	0x00000000
        /*0700*/ 	.short	0x0101
        /*0702*/ 	.byte	0xff
	.zero		1


	//   ....[95]....
        /*0704*/ 	.word	0x00008170
        /*0708*/ 	.word	0x00000003
        /*070c*/ 	.word	0x00000030
        /*0710*/ 	.short	0x010a
        /*0712*/ 	.byte	0xff
	.zero		1


	//   ....[96]....
        /*0714*/ 	.word	0x00008250
        /*0718*/ 	.word	0x00000003
        /*071c*/ 	.word	0x00000030
        /*0720*/ 	.short	0x010a
        /*0722*/ 	.byte	0xff
	.zero		1


	//   ....[97]....
        /*0724*/ 	.word	0x00008dd0
        /*0728*/ 	.word	0x0000003d
        /*072c*/ 	.word	0x00000000
        /*0730*/ 	.short	0x0101
        /*0732*/ 	.byte	0xff
	.zero		1


	//   ....[98]....
        /*0734*/ 	.word	0x00008df0
        /*0738*/ 	.word	0x0000003e
        /*073c*/ 	.word	0x00000030
        /*0740*/ 	.short	0x010a
        /*0742*/ 	.byte	0xff
	.zero		1


	//   ....[99]....
        /*0744*/ 	.word	0x00008ec0
        /*0748*/ 	.word	0x0000003e
        /*074c*/ 	.word	0x00000030
        /*0750*/ 	.short	0x010a
        /*0752*/ 	.byte	0xff
	.zero		1


	//   ....[100]....
        /*0754*/ 	.word	0x00009a40
        /*0758*/ 	.word	0x0000003d
        /*075c*/ 	.word	0x00000000
        /*0760*/ 	.short	0x0101
        /*0762*/ 	.byte	0xff
	.zero		1


	//   ....[101]....
        /*0764*/ 	.word	0x00009a60
        /*0768*/ 	.word	0x0000003e
        /*076c*/ 	.word	0x00000030
        /*0770*/ 	.short	0x010a
        /*0772*/ 	.byte	0xff
	.zero		1


	//   ....[102]....
        /*0774*/ 	.word	0x00009b30
        /*0778*/ 	.word	0x0000003e
        /*077c*/ 	.word	0x00000030
        /*0780*/ 	.short	0x010a
        /*0782*/ 	.byte	0xff
	.zero		1


	//   ....[103]....
        /*0784*/ 	.word	0x00009f20
        /*0788*/ 	.word	0x00000063
        /*078c*/ 	.word	0x00000000
        /*0790*/ 	.short	0x0101
        /*0792*/ 	.byte	0xff
	.zero		1


	//   ....[104]....
        /*0794*/ 	.word	0x0000a700
        /*0798*/ 	.word	0x00000002
        /*079c*/ 	.word	0x00000000
        /*07a0*/ 	.short	0x0101
        /*07a2*/ 	.byte	0xff
	.zero		1


	//   ....[105]....
        /*07a4*/ 	.word	0x0000a9b0
        /*07a8*/ 	.word	0x000000ff
        /*07ac*/ 	.word	0x00000000
        /*07b0*/ 	.short	0x0101
        /*07b2*/ 	.byte	0x04
	.zero		1


	//   ....[106]....
        /*07b4*/ 	.word	0x0000a9d0
        /*07b8*/ 	.word	0x00000003
        /*07bc*/ 	.word	0x000000d0
        /*07c0*/ 	.short	0x010a
        /*07c2*/ 	.byte	0xff
	.zero		1


	//   ....[107]....
        /*07c4*/ 	.word	0x0000aa30
        /*07c8*/ 	.word	0x00000000
        /*07cc*/ 	.word	0x00000018
        /*07d0*/ 	.short	0x010a
        /*07d2*/ 	.byte	0xff
	.zero		1


	//   ....[108]....
        /*07d4*/ 	.word	0x0000aa90
        /*07d8*/ 	.word	0x00000000
        /*07dc*/ 	.word	0x00000018
        /*07e0*/ 	.short	0x010a
        /*07e2*/ 	.byte	0xff
	.zero		1


	//   ....[109]....
        /*07e4*/ 	.word	0x0000aae0
        /*07e8*/ 	.word	0x00000003
        /*07ec*/ 	.word	0x00000080
        /*07f0*/ 	.short	0x010a
        /*07f2*/ 	.byte	0xff
	.zero		1


	//   ....[110]....
        /*07f4*/ 	.word	0x0000ab40
        /*07f8*/ 	.word	0x00000000
        /*07fc*/ 	.word	0x00000000
        /*0800*/ 	.short	0x010a
        /*0802*/ 	.byte	0xff
	.zero		1


	//   ....[111]....
        /*0804*/ 	.word	0x0000aba0
        /*0808*/ 	.word	0x00000000
        /*080c*/ 	.word	0x00000000
        /*0810*/ 	.short	0x010a
        /*0812*/ 	.byte	0xff
	.zero		1


	//   ....[112]....
        /*0814*/ 	.word	0x0000abf0
        /*0818*/ 	.word	0x00000000
        /*081c*/ 	.word	0x000000c0
        /*0820*/ 	.short	0x010a
        /*0822*/ 	.byte	0xff
	.zero		1


	//   ....[113]....
        /*0824*/ 	.word	0x0000ac50
        /*0828*/ 	.word	0x00000000
        /*082c*/ 	.word	0x00000090
        /*0830*/ 	.short	0x010a
        /*0832*/ 	.byte	0xff
	.zero		1


	//   ....[114]....
        /*0834*/ 	.word	0x0000aca0
        /*0838*/ 	.word	0x00000000
        /*083c*/ 	.word	0x00000080
        /*0840*/ 	.short	0x010a
        /*0842*/ 	.byte	0xff
	.zero		1


	//   ....[115]....
        /*0844*/ 	.word	0x0000ad00
        /*0848*/ 	.word	0x00000000
        /*084c*/ 	.word	0x00000090
        /*0850*/ 	.short	0x010a
        /*0852*/ 	.byte	0xff
	.zero		1


	//   ....[116]....
        /*0854*/ 	.word	0x0000ad60
        /*0858*/ 	.word	0x00000007
        /*085c*/ 	.word	0x00000008
        /*0860*/ 	.short	0x010a
        /*0862*/ 	.byte	0xff
	.zero		1


	//   ....[117]....
        /*0864*/ 	.word	0x0000ae50
        /*0868*/ 	.word	0x00000005
        /*086c*/ 	.word	0x00000008
        /*0870*/ 	.short	0x010a
        /*0872*/ 	.byte	0xff
	.zero		1


	//   ....[118]....
        /*0874*/ 	.word	0x0000aea0
        /*0878*/ 	.word	0x00000000
        /*087c*/ 	.word	0x00000080
        /*0880*/ 	.short	0x010a
        /*0882*/ 	.byte	0xff
	.zero		1


	//   ....[119]....
        /*0884*/ 	.word	0x0000af10
        /*0888*/ 	.word	0x00000000
        /*088c*/ 	.word	0x000000b0
        /*0890*/ 	.short	0x010a
        /*0892*/ 	.byte	0xff
	.zero		1


	//   ....[120]....
        /*0894*/ 	.word	0x0000af70
        /*0898*/ 	.word	0x00000000
        /*089c*/ 	.word	0x00000000
        /*08a0*/ 	.short	0x010a
        /*08a2*/ 	.byte	0xff
	.zero		1


	//   ....[121]....
        /*08a4*/ 	.word	0x0000afd0
        /*08a8*/ 	.word	0x00000000
        /*08ac*/ 	.word	0x00000000
        /*08b0*/ 	.short	0x010a
        /*08b2*/ 	.byte	0xff
	.zero		1


	//   ....[122]....
        /*08b4*/ 	.word	0x0000b030
        /*08b8*/ 	.word	0x00000000
        /*08bc*/ 	.word	0x000000e0
        /*08c0*/ 	.short	0x010a
        /*08c2*/ 	.byte	0xff
	.zero		1


	//   ....[123]....
        /*08c4*/ 	.word	0x0000b080
        /*08c8*/ 	.word	0x0000000c
        /*08cc*/ 	.word	0x00000080
        /*08d0*/ 	.short	0x010a
        /*08d2*/ 	.byte	0xff
	.zero		1


	//   ....[124]....
        /*08d4*/ 	.word	0x0000b0e0
        /*08d8*/ 	.word	0x00000000
        /*08dc*/ 	.word	0x00000078
        /*08e0*/ 	.short	0x010a
        /*08e2*/ 	.byte	0xff
	.zero		1


	//   ....[125]....
        /*08e4*/ 	.word	0x0000b140
        /*08e8*/ 	.word	0x00000000
        /*08ec*/ 	.word	0x00000050
        /*08f0*/ 	.short	0x010a
        /*08f2*/ 	.byte	0xff
	.zero		1


	//   ....[126]....
        /*08f4*/ 	.word	0x0000b1a0
        /*08f8*/ 	.word	0x00000000
        /*08fc*/ 	.word	0x00000058
        /*0900*/ 	.short	0x010a
        /*0902*/ 	.byte	0xff
	.zero		1


	//   ....[127]....
        /*0904*/ 	.word	0x0000b200
        /*0908*/ 	.word	0x00000000
        /*090c*/ 	.word	0x00000060
        /*0910*/ 	.short	0x010a
        /*0912*/ 	.byte	0xff
	.zero		1


	//   ....[128]....
        /*0914*/ 	.word	0x0000b260
        /*0918*/ 	.word	0x00000000
        /*091c*/ 	.word	0x00000068
        /*0920*/ 	.short	0x010a
        /*0922*/ 	.byte	0xff
	.zero		1


	//   ....[129]....
        /*0924*/ 	.word	0x0000b2c0
        /*0928*/ 	.word	0x00000000
        /*092c*/ 	.word	0x00000050
        /*0930*/ 	.short	0x010a
        /*0932*/ 	.byte	0xff
	.zero		1


	//   ....[130]....
        /*0934*/ 	.word	0x0000b320
        /*0938*/ 	.word	0x00000000
        /*093c*/ 	.word	0x00000058
        /*0940*/ 	.short	0x010a
        /*0942*/ 	.byte	0xff
	.zero		1


	//   ....[131]....
        /*0944*/ 	.word	0x0000b380
        /*0948*/ 	.word	0x00000000
        /*094c*/ 	.word	0x00000060
        /*0950*/ 	.short	0x010a
        /*0952*/ 	.byte	0xff
	.zero		1


	//   ....[132]....
        /*0954*/ 	.word	0x0000b3d0
        /*0958*/ 	.word	0x00000003
        /*095c*/ 	.word	0x00000080
        /*0960*/ 	.short	0x010a
        /*0962*/ 	.byte	0xff
	.zero		1


	//   ....[133]....
        /*0964*/ 	.word	0x0000b430
        /*0968*/ 	.word	0x00000002
        /*096c*/ 	.word	0x00000030
        /*0970*/ 	.short	0x010a
        /*0972*/ 	.byte	0xff
	.zero		1


	//   ....[134]....
        /*0974*/ 	.word	0x0000b480
        /*0978*/ 	.word	0x00000063
        /*097c*/ 	.word	0x000000a0
        /*0980*/ 	.short	0x010a
        /*0982*/ 	.byte	0xff
	.zero		1


	//   ....[135]....
        /*0984*/ 	.word	0x0000b4d0
        /*0988*/ 	.word	0x00000003
        /*098c*/ 	.word	0x00000030
        /*0990*/ 	.short	0x010a
        /*0992*/ 	.byte	0xff
	.zero		1


	//   ....[136]....
        /*0994*/ 	.word	0x0000b520
        /*0998*/ 	.word	0x0000003e
        /*099c*/ 	.word	0x00000030
        /*09a0*/ 	.short	0x010a
        /*09a2*/ 	.byte	0xff
	.zero		1


	//   ....[137]....
        /*09a4*/ 	.word	0x0000b570
        /*09a8*/ 	.word	0x0000003e
        /*09ac*/ 	.word	0x00000030
        /*09b0*/ 	.short	0x010a
        /*09b2*/ 	.byte	0xff
	.zero		1


	//----- nvinfo : EIATTR_NUM_MBARRIERS
	.align		4
.L_47:
        /*09b4*/ 	.byte	0x03, 0x38
        /*09b6*/ 	.short	0x001d


	//----- nvinfo : EIATTR_EXIT_INSTR_OFFSETS
	.align		4
        /*09b8*/ 	.byte	0x04, 0x1c
        /*09ba*/ 	.short	(.L_49 - .L_48)


	//   ....[0]....
.L_48:
        /*09bc*/ 	.word	0x00003160


	//   ....[1]....
        /*09c0*/ 	.word	0x00003680


	//   ....[2]....
        /*09c4*/ 	.word	0x000036e0


	//   ....[3]....
        /*09c8*/ 	.word	0x00005310


	//   ....[4]....
        /*09cc*/ 	.word	0x000064d0


	//   ....[5]....
        /*09d0*/ 	.word	0x00006510


	//   ....[6]....
        /*09d4*/ 	.word	0x0000a890


	//   ....[7]....
        /*09d8*/ 	.word	0x0000a910


	//   ....[8]....
        /*09dc*/ 	.word	0x0000a940


	//   ....[9]....
        /*09e0*/ 	.word	0x0000a9c0


	//----- nvinfo : EIATTR_MAX_THREADS
	.align		4
.L_49:
        /*09e4*/ 	.byte	0x04, 0x05
        /*09e6*/ 	.short	(.L_51 - .L_50)
.L_50:
        /*09e8*/ 	.word	0x00000100
        /*09ec*/ 	.word	0x00000001
        /*09f0*/ 	.word	0x00000001


	//----- nvinfo : EIATTR_CRS_STACK_SIZE
	.align		4
.L_51:
        /*09f4*/ 	.byte	0x04, 0x1e
        /*09f6*/ 	.short	(.L_53 - .L_52)
.L_52:
        /*09f8*/ 	.word	0x00000000


	//----- nvinfo : EIATTR_CBANK_PARAM_SIZE
	.align		4
.L_53:
        /*09fc*/ 	.byte	0x03, 0x19
        /*09fe*/ 	.short	0x0c00


	//----- nvinfo : EIATTR_PARAM_CBANK
	.align		4
        /*0a00*/ 	.byte	0x04, 0x0a
        /*0a02*/ 	.short	(.L_55 - .L_54)
	.align		4
.L_54:
        /*0a04*/ 	.word	index@(.nv.constant0._ZN7cutlass13device_kernelINS_4gemm6kernel13GemmUniversalIN4cute5tupleIJiiiiEEENS1_10collective13CollectiveMmaINS1_46MainloopSm100TmaUmmaWarpSpecializedBlockScaledILi3ELi2ELi2ENS5_IJNS4_1CILi2EEESB_NSA_ILi1EEEEEEEENS5_IJNSA_ILi256EEENSA_ILi128EEESF_EEENS5_IJNS_12float_e5m2_tENS_13float_ue8m0_tEEEENS5_IJNS5_IJlSC_lEEENS4_6LayoutINS5_IJNS5_IJNS5_IJNSA_ILi32EEENSA_ILi4EEEEEEiEEESQ_NS5_IJSC_iEEEEEENS5_IJNS5_IJNS5_IJNSA_ILi16EEESO_EEEiEEENS5_IJNS5_IJNSA_ILi0EEESC_EEENSA_ILi512EEEEEENS5_IJSW_iEEEEEEEEEEESK_S13_NS4_8TiledMMAINS4_8MMA_AtomIJNS4_27SM100_MMA_MXF8F6F4_2x1SM_SSISI_SI_fSJ_Li256ELi128ELNS4_4UMMA5MajorE0ELS18_0ELNS17_7ScaleInE0ELS19_0EEEEEENSM_INS5_IJSC_SC_SC_EEENS5_IJSW_SW_SW_EEEEENS5_IJNS4_10UnderscoreES1F_S1F_EEEEENS5_IJNS4_28SM100_TMA_2SM_LOAD_MULTICASTES1I_EEENS5_IJNS4_14ComposedLayoutINS4_7SwizzleILi3ELi4ELi3EEENS4_18smem_ptr_flag_bitsILi8EEENSM_INS5_IJNSA_ILi8EEESG_EEENS5_IJSG_SC_EEEEEEENSM_INS5_IJNS5_IJNS5_IJSP_SC_EEENS5_IJSN_SC_EEEEEESC_NS5_IJSO_SB_EEEEEENS5_IJNS5_IJNS5_IJSU_SY_EEESX_EEESW_NS5_IJSC_SY_EEEEEEEEEEEvNS4_8identityENS5_IJNS4_18SM100_TMA_2SM_LOADES1I_EEES24_vS25_EENS_8epilogue10collective18CollectiveEpilogueINS29_23Sm100TmaWarpSpecializedILi4ELi2ELi32ELb1ELb0EEEJNS5_IJSG_SG_SF_EEENS5_IJNSM_ISG_SC_EENSM_ISN_SC_EEEEENS_10bfloat16_tESL_S2I_SL_NS29_6fusion15FusionCallbacksIS2D_NS2J_17LinearCombinationIS2I_fS2I_fLNS_15FloatRoundStyleE2EEES2E_S2H_JEEENS4_5SM1004TMEM4LOAD26SM100_TMEM_LOAD_32dp32b32xENS4_13SM90_TMA_LOADENS1K_INS1L_ILi2ELi4ELi3EEENS1N_ILi16EEENSM_INS5_IJS1P_SN_EEES1V_EEEENS4_39AutoVectorizingCopyWithAssumedAlignmentILi128EEENS4_14SM90_TMA_STOREES2Y_S30_S30_EEEvvEEEEvNT_6ParamsE)
        /*0a08*/ 	.short	0x0380
        /*0a0a*/ 	.short	0x0c00


	//----- nvinfo : EIATTR_SW_WAR
	.align		4
.L_55:
        /*0a0c*/ 	.byte	0x04, 0x36
        /*0a0e*/ 	.short	(.L_57 - .L_56)
.L_56:
        /*0a10*/ 	.word	0x00000008
.L_57:


//--------------------- .nv.callgraph             --------------------------
	.section	.nv.callgraph,"",@"SHT_CUDA_CALLGRAPH"
	.align	4
	.sectionentsize	8
	.align		4
        /*0000*/ 	.word	0x00000000
	.align		4
        /*0004*/ 	.word	0xffffffff
	.align		4
        /*0008*/ 	.word	index@(_ZN7cutlass13device_kernelINS_4gemm6kernel13GemmUniversalIN4cute5tupleIJiiiiEEENS1_10collective13CollectiveMmaINS1_46MainloopSm100TmaUmmaWarpSpecializedBlockScaledILi3ELi2ELi2ENS5_IJNS4_1CILi2EEESB_NSA_ILi1EEEEEEEENS5_IJNSA_ILi256EEENSA_ILi128EEESF_EEENS5_IJNS_12float_e5m2_tENS_13float_ue8m0_tEEEENS5_IJNS5_IJlSC_lEEENS4_6LayoutINS5_IJNS5_IJNS5_IJNSA_ILi32EEENSA_ILi4EEEEEEiEEESQ_NS5_IJSC_iEEEEEENS5_IJNS5_IJNS5_IJNSA_ILi16EEESO_EEEiEEENS5_IJNS5_IJNSA_ILi0EEESC_EEENSA_ILi512EEEEEENS5_IJSW_iEEEEEEEEEEESK_S13_NS4_8TiledMMAINS4_8MMA_AtomIJNS4_27SM100_MMA_MXF8F6F4_2x1SM_SSISI_SI_fSJ_Li256ELi128ELNS4_4UMMA5MajorE0ELS18_0ELNS17_7ScaleInE0ELS19_0EEEEEENSM_INS5_IJSC_SC_SC_EEENS5_IJSW_SW_SW_EEEEENS5_IJNS4_10UnderscoreES1F_S1F_EEEEENS5_IJNS4_28SM100_TMA_2SM_LOAD_MULTICASTES1I_EEENS5_IJNS4_14ComposedLayoutINS4_7SwizzleILi3ELi4ELi3EEENS4_18smem_ptr_flag_bitsILi8EEENSM_INS5_IJNSA_ILi8EEESG_EEENS5_IJSG_SC_EEEEEEENSM_INS5_IJNS5_IJNS5_IJSP_SC_EEENS5_IJSN_SC_EEEEEESC_NS5_IJSO_SB_EEEEEENS5_IJNS5_IJNS5_IJSU_SY_EEESX_EEESW_NS5_IJSC_SY_EEEEEEEEEEEvNS4_8identityENS5_IJNS4_18SM100_TMA_2SM_LOADES1I_EEES24_vS25_EENS_8epilogue10collective18CollectiveEpilogueINS29_23Sm100TmaWarpSpecializedILi4ELi2ELi32ELb1ELb0EEEJNS5_IJSG_SG_SF_EEENS5_IJNSM_ISG_SC_EENSM_ISN_SC_EEEEENS_10bfloat16_tESL_S2I_SL_NS29_6fusion15FusionCallbacksIS2D_NS2J_17LinearCombinationIS2I_fS2I_fLNS_15FloatRoundStyleE2EEES2E_S2H_JEEENS4_5SM1004TMEM4LOAD26SM100_TMEM_LOAD_32dp32b32xENS4_13SM90_TMA_LOADENS1K_INS1L_ILi2ELi4ELi3EEENS1N_ILi16EEENSM_INS5_IJS1P_SN_EEES1V_EEEENS4_39AutoVectorizingCopyWithAssumedAlignmentILi128EEENS4_14SM90_TMA_STOREES2Y_S30_S30_EEEvvEEEEvNT_6ParamsE)
	.align		4
        /*000c*/ 	.word	index@(__assertfail)
	.align		4
        /*0010*/ 	.word	0x00000000
	.align		4
        /*0014*/ 	.word	0xfffffffe
	.align		4
        /*0018*/ 	.word	0x00000000
	.align		4
        /*001c*/ 	.word	0xfffffffd
	.align		4
        /*0020*/ 	.word	0x00000000
	.align		4
        /*0024*/ 	.word	0xfffffffc


//--------------------- .nv.constant4             --------------------------
	.section	.nv.constant4,"a",@progbits
	.align	8
	.align		8
.nv.constant4:
        /*0000*/ 	.dword	__assertfail
	.align		8
        /*0008*/ 	.dword	__unnamed_1
	.align		8
        /*0010*/ 	.dword	__unnamed_2
	.align		8
        /*0018*/ 	.dword	_ZN40_INTERNAL_e222020a_4_k_cu_42d2af06_179414cuda3std3__45__cpo5beginE
	.align		8
        /*0020*/ 	.dword	_ZN40_INTERNAL_e222020a_4_k_cu_42d2af06_179414cuda3std3__45__cpo3endE
	.align		8
        /*0028*/ 	.dword	_ZN40_INTERNAL_e222020a_4_k_cu_42d2af06_179414cuda3std3__45__cpo6cbeginE
	.align		8
        /*0030*/ 	.dword	_ZN40_INTERNAL_e222020a_4_k_cu_42d2af06_179414cuda3std3__45__cpo4cendE
	.align		8
        /*0038*/ 	.dword	_ZN40_INTERNAL_e222020a_4_k_cu_42d2af06_179414cuda3std3__442_GLOBAL__N__e222020a_4_k_cu_42d2af06_179416ignoreE
	.align		8
        /*0040*/ 	.dword	_ZN40_INTERNAL_e222020a_4_k_cu_42d2af06_179414cuda3std3__419piecewise_constructE
	.align		8
        /*0048*/ 	.dword	_ZN40_INTERNAL_e222020a_4_k_cu_42d2af06_179414cuda3std3__48in_placeE
	.align		8
        /*0050*/ 	.dword	_ZN40_INTERNAL_e222020a_4_k_cu_42d2af06_179414cuda3std6ranges3__45__cpo4swapE
	.align		8
        /*0058*/ 	.dword	_ZN40_INTERNAL_e222020a_4_k_cu_42d2af06_179414cuda3std6ranges3__45__cpo9iter_moveE
	.align		8
        /*0060*/ 	.dword	_ZN40_INTERNAL_e222020a_4_k_cu_42d2af06_179414cute7productE
	.align		8
        /*0068*/ 	.dword	_ZN40_INTERNAL_e222020a_4_k_cu_42d2af06_179414cute1_E
	.align		8
        /*0070*/ 	.dword	$str$25
	.align		8
        /*0078*/ 	.dword	$str$26
	.align		8
        /*0080*/ 	.dword	$str$27
	.align		8
        /*0088*/ 	.dword	$str$28


//--------------------- .text._ZN7cutlass13device_kernelINS_4gemm6kernel13GemmUniversalIN4cute5tupleIJiiiiEEENS1_10collective13CollectiveMmaINS1_46MainloopSm100TmaUmmaWarpSpecializedBlockScaledILi3ELi2ELi2ENS5_IJNS4_1CILi2EEESB_NSA_ILi1EEEEEEEENS5_IJNSA_ILi256EEENSA_ILi128EEESF_EEENS5_IJNS_12float_e5m2_tENS_13float_ue8m0_tEEEENS5_IJNS5_IJlSC_lEEENS4_6LayoutINS5_IJNS5_IJNS5_IJNSA_ILi32EEENSA_ILi4EEEEEEiEEESQ_NS5_IJSC_iEEEEEENS5_IJNS5_IJNS5_IJNSA_ILi16EEESO_EEEiEEENS5_IJNS5_IJNSA_ILi0EEESC_EEENSA_ILi512EEEEEENS5_IJSW_iEEEEEEEEEEESK_S13_NS4_8TiledMMAINS4_8MMA_AtomIJNS4_27SM100_MMA_MXF8F6F4_2x1SM_SSISI_SI_fSJ_Li256ELi128ELNS4_4UMMA5MajorE0ELS18_0ELNS17_7ScaleInE0ELS19_0EEEEEENSM_INS5_IJSC_SC_SC_EEENS5_IJSW_SW_SW_EEEEENS5_IJNS4_10UnderscoreES1F_S1F_EEEEENS5_IJNS4_28SM100_TMA_2SM_LOAD_MULTICASTES1I_EEENS5_IJNS4_14ComposedLayoutINS4_7SwizzleILi3ELi4ELi3EEENS4_18smem_ptr_flag_bitsILi8EEENSM_INS5_IJNSA_ILi8EEESG_EEENS5_IJSG_SC_EEEEEEENSM_INS5_IJNS5_IJNS5_IJSP_SC_EEENS5_IJSN_SC_EEEEEESC_NS5_IJSO_SB_EEEEEENS5_IJNS5_IJNS5_IJSU_SY_EEESX_EEESW_NS5_IJSC_SY_EEEEEEEEEEEvNS4_8identityENS5_IJNS4_18SM100_TMA_2SM_LOADES1I_EEES24_vS25_EENS_8epilogue10collective18CollectiveEpilogueINS29_23Sm100TmaWarpSpecializedILi4ELi2ELi32ELb1ELb0EEEJNS5_IJSG_SG_SF_EEENS5_IJNSM_ISG_SC_EENSM_ISN_SC_EEEEENS_10bfloat16_tESL_S2I_SL_NS29_6fusion15FusionCallbacksIS2D_NS2J_17LinearCombinationIS2I_fS2I_fLNS_15FloatRoundStyleE2EEES2E_S2H_JEEENS4_5SM1004TMEM4LOAD26SM100_TMEM_LOAD_32dp32b32xENS4_13SM90_TMA_LOADENS1K_INS1L_ILi2ELi4ELi3EEENS1N_ILi16EEENSM_INS5_IJS1P_SN_EEES1V_EEEENS4_39AutoVectorizingCopyWithAssumedAlignmentILi128EEENS4_14SM90_TMA_STOREES2Y_S30_S30_EEEvvEEEEvNT_6ParamsE --------------------------
	.section	.text._ZN7cutlass13device_kernelINS_4gemm6kernel13GemmUniversalIN4cute5tupleIJiiiiEEENS1_10collective13CollectiveMmaINS1_46MainloopSm100TmaUmmaWarpSpecializedBlockScaledILi3ELi2ELi2ENS5_IJNS4_1CILi2EEESB_NSA_ILi1EEEEEEEENS5_IJNSA_ILi256EEENSA_ILi128EEESF_EEENS5_IJNS_12float_e5m2_tENS_13float_ue8m0_tEEEENS5_IJNS5_IJlSC_lEEENS4_6LayoutINS5_IJNS5_IJNS5_IJNSA_ILi32EEENSA_ILi4EEEEEEiEEESQ_NS5_IJSC_iEEEEEENS5_IJNS5_IJNS5_IJNSA_ILi16EEESO_EEEiEEENS5_IJNS5_IJNSA_ILi0EEESC_EEENSA_ILi512EEEEEENS5_IJSW_iEEEEEEEEEEESK_S13_NS4_8TiledMMAINS4_8MMA_AtomIJNS4_27SM100_MMA_MXF8F6F4_2x1SM_SSISI_SI_fSJ_Li256ELi128ELNS4_4UMMA5MajorE0ELS18_0ELNS17_7ScaleInE0ELS19_0EEEEEENSM_INS5_IJSC_SC_SC_EEENS5_IJSW_SW_SW_EEEEENS5_IJNS4_10UnderscoreES1F_S1F_EEEEENS5_IJNS4_28SM100_TMA_2SM_LOAD_MULTICASTES1I_EEENS5_IJNS4_14ComposedLayoutINS4_7SwizzleILi3ELi4ELi3EEENS4_18smem_ptr_flag_bitsILi8EEENSM_INS5_IJNSA_ILi8EEESG_EEENS5_IJSG_SC_EEEEEEENSM_INS5_IJNS5_IJNS5_IJSP_SC_EEENS5_IJSN_SC_EEEEEESC_NS5_IJSO_SB_EEEEEENS5_IJNS5_IJNS5_IJSU_SY_EEESX_EEESW_NS5_IJSC_SY_EEEEEEEEEEEvNS4_8identityENS5_IJNS4_18SM100_TMA_2SM_LOADES1I_EEES24_vS25_EENS_8epilogue10collective18CollectiveEpilogueINS29_23Sm100TmaWarpSpecializedILi4ELi2ELi32ELb1ELb0EEEJNS5_IJSG_SG_SF_EEENS5_IJNSM_ISG_SC_EENSM_ISN_SC_EEEEENS_10bfloat16_tESL_S2I_SL_NS29_6fusion15FusionCallbacksIS2D_NS2J_17LinearCombinationIS2I_fS2I_fLNS_15FloatRoundStyleE2EEES2E_S2H_JEEENS4_5SM1004TMEM4LOAD26SM100_TMEM_LOAD_32dp32b32xENS4_13SM90_TMA_LOADENS1K_INS1L_ILi2ELi4ELi3EEENS1N_ILi16EEENSM_INS5_IJS1P_SN_EEES1V_EEEENS4_39AutoVectorizingCopyWithAssumedAlignmentILi128EEENS4_14SM90_TMA_STOREES2Y_S30_S30_EEEvvEEEEvNT_6ParamsE,"ax",@progbits
	.align	128
.text._ZN7cutlass13device_kernelINS_4gemm6kernel13GemmUniversalIN4cute5tupleIJiiiiEEENS1_10collective13CollectiveMmaINS1_46MainloopSm100TmaUmmaWarpSpecializedBlockScaledILi3ELi2ELi2ENS5_IJNS4_1CILi2EEESB_NSA_ILi1EEEEEEEENS5_IJNSA_ILi256EEENSA_ILi128EEESF_EEENS5_IJNS_12float_e5m2_tENS_13float_ue8m0_tEEEENS5_IJNS5_IJlSC_lEEENS4_6LayoutINS5_IJNS5_IJNS5_IJNSA_ILi32EEENSA_ILi4EEEEEEiEEESQ_NS5_IJSC_iEEEEEENS5_IJNS5_IJNS5_IJNSA_ILi16EEESO_EEEiEEENS5_IJNS5_IJNSA_ILi0EEESC_EEENSA_ILi512EEEEEENS5_IJSW_iEEEEEEEEEEESK_S13_NS4_8TiledMMAINS4_8MMA_AtomIJNS4_27SM100_MMA_MXF8F6F4_2x1SM_SSISI_SI_fSJ_Li256ELi128ELNS4_4UMMA5MajorE0ELS18_0ELNS17_7ScaleInE0ELS19_0EEEEEENSM_INS5_IJSC_SC_SC_EEENS5_IJSW_SW_SW_EEEEENS5_IJNS4_10UnderscoreES1F_S1F_EEEEENS5_IJNS4_28SM100_TMA_2SM_LOAD_MULTICASTES1I_EEENS5_IJNS4_14ComposedLayoutINS4_7SwizzleILi3ELi4ELi3EEENS4_18smem_ptr_flag_bitsILi8EEENSM_INS5_IJNSA_ILi8EEESG_EEENS5_IJSG_SC_EEEEEEENSM_INS5_IJNS5_IJNS5_IJSP_SC_EEENS5_IJSN_SC_EEEEEESC_NS5_IJSO_SB_EEEEEENS5_IJNS5_IJNS5_IJSU_SY_EEESX_EEESW_NS5_IJSC_SY_EEEEEEEEEEEvNS4_8identityENS5_IJNS4_18SM100_TMA_2SM_LOADES1I_EEES24_vS25_EENS_8epilogue10collective18CollectiveEpilogueINS29_23Sm100TmaWarpSpecializedILi4ELi2ELi32ELb1ELb0EEEJNS5_IJSG_SG_SF_EEENS5_IJNSM_ISG_SC_EENSM_ISN_SC_EEEEENS_10bfloat16_tESL_S2I_SL_NS29_6fusion15FusionCallbacksIS2D_NS2J_17LinearCombinationIS2I_fS2I_fLNS_15FloatRoundStyleE2EEES2E_S2H_JEEENS4_5SM1004TMEM4LOAD26SM100_TMEM_LOAD_32dp32b32xENS4_13SM90_TMA_LOADENS1K_INS1L_ILi2ELi4ELi3EEENS1N_ILi16EEENSM_INS5_IJS1P_SN_EEES1V_EEEENS4_39AutoVectorizingCopyWithAssumedAlignmentILi128EEENS4_14SM90_TMA_STOREES2Y_S30_S30_EEEvvEEEEvNT_6ParamsE:
        .type           _ZN7cutlass13device_kernelINS_4gemm6kernel13GemmUniversalIN4cute5tupleIJiiiiEEENS1_10collective13CollectiveMmaINS1_46MainloopSm100TmaUmmaWarpSpecializedBlockScaledILi3ELi2ELi2ENS5_IJNS4_1CILi2EEESB_NSA_ILi1EEEEEEEENS5_IJNSA_ILi256EEENSA_ILi128EEESF_EEENS5_IJNS_12float_e5m2_tENS_13float_ue8m0_tEEEENS5_IJNS5_IJlSC_lEEENS4_6LayoutINS5_IJNS5_IJNS5_IJNSA_ILi32EEENSA_ILi4EEEEEEiEEESQ_NS5_IJSC_iEEEEEENS5_IJNS5_IJNS5_IJNSA_ILi16EEESO_EEEiEEENS5_IJNS5_IJNSA_ILi0EEESC_EEENSA_ILi512EEEEEENS5_IJSW_iEEEEEEEEEEESK_S13_NS4_8TiledMMAINS4_8MMA_AtomIJNS4_27SM100_MMA_MXF8F6F4_2x1SM_SSISI_SI_fSJ_Li256ELi128ELNS4_4UMMA5MajorE0ELS18_0ELNS17_7ScaleInE0ELS19_0EEEEEENSM_INS5_IJSC_SC_SC_EEENS5_IJSW_SW_SW_EEEEENS5_IJNS4_10UnderscoreES1F_S1F_EEEEENS5_IJNS4_28SM100_TMA_2SM_LOAD_MULTICASTES1I_EEENS5_IJNS4_14ComposedLayoutINS4_7SwizzleILi3ELi4ELi3EEENS4_18smem_ptr_flag_bitsILi8EEENSM_INS5_IJNSA_ILi8EEESG_EEENS5_IJSG_SC_EEEEEEENSM_INS5_IJNS5_IJNS5_IJSP_SC_EEENS5_IJSN_SC_EEEEEESC_NS5_IJSO_SB_EEEEEENS5_IJNS5_IJNS5_IJSU_SY_EEESX_EEESW_NS5_IJSC_SY_EEEEEEEEEEEvNS4_8identityENS5_IJNS4_18SM100_TMA_2SM_LOADES1I_EEES24_vS25_EENS_8epilogue10collective18CollectiveEpilogueINS29_23Sm100TmaWarpSpecializedILi4ELi2ELi32ELb1ELb0EEEJNS5_IJSG_SG_SF_EEENS5_IJNSM_ISG_SC_EENSM_ISN_SC_EEEEENS_10bfloat16_tESL_S2I_SL_NS29_6fusion15FusionCallbacksIS2D_NS2J_17LinearCombinationIS2I_fS2I_fLNS_15FloatRoundStyleE2EEES2E_S2H_JEEENS4_5SM1004TMEM4LOAD26SM100_TMEM_LOAD_32dp32b32xENS4_13SM90_TMA_LOADENS1K_INS1L_ILi2ELi4ELi3EEENS1N_ILi16EEENSM_INS5_IJS1P_SN_EEES1V_EEEENS4_39AutoVectorizingCopyWithAssumedAlignmentILi128EEENS4_14SM90_TMA_STOREES2Y_S30_S30_EEEvvEEEEvNT_6ParamsE,@function
        .size           _ZN7cutlass13device_kernelINS_4gemm6kernel13GemmUniversalIN4cute5tupleIJiiiiEEENS1_10collective13CollectiveMmaINS1_46MainloopSm100TmaUmmaWarpSpecializedBlockScaledILi3ELi2ELi2ENS5_IJNS4_1CILi2EEESB_NSA_ILi1EEEEEEEENS5_IJNSA_ILi256EEENSA_ILi128EEESF_EEENS5_IJNS_12float_e5m2_tENS_13float_ue8m0_tEEEENS5_IJNS5_IJlSC_lEEENS4_6LayoutINS5_IJNS5_IJNS5_IJNSA_ILi32EEENSA_ILi4EEEEEEiEEESQ_NS5_IJSC_iEEEEEENS5_IJNS5_IJNS5_IJNSA_ILi16EEESO_EEEiEEENS5_IJNS5_IJNSA_ILi0EEESC_EEENSA_ILi512EEEEEENS5_IJSW_iEEEEEEEEEEESK_S13_NS4_8TiledMMAINS4_8MMA_AtomIJNS4_27SM100_MMA_MXF8F6F4_2x1SM_SSISI_SI_fSJ_Li256ELi128ELNS4_4UMMA5MajorE0ELS18_0ELNS17_7ScaleInE0ELS19_0EEEEEENSM_INS5_IJSC_SC_SC_EEENS5_IJSW_SW_SW_EEEEENS5_IJNS4_10UnderscoreES1F_S1F_EEEEENS5_IJNS4_28SM100_TMA_2SM_LOAD_MULTICASTES1I_EEENS5_IJNS4_14ComposedLayoutINS4_7SwizzleILi3ELi4ELi3EEENS4_18smem_ptr_flag_bitsILi8EEENSM_INS5_IJNSA_ILi8EEESG_EEENS5_IJSG_SC_EEEEEEENSM_INS5_IJNS5_IJNS5_IJSP_SC_EEENS5_IJSN_SC_EEEEEESC_NS5_IJSO_SB_EEEEEENS5_IJNS5_IJNS5_IJSU_SY_EEESX_EEESW_NS5_IJSC_SY_EEEEEEEEEEEvNS4_8identityENS5_IJNS4_18SM100_TMA_2SM_LOADES1I_EEES24_vS25_EENS_8epilogue10collective18CollectiveEpilogueINS29_23Sm100TmaWarpSpecializedILi4ELi2ELi32ELb1ELb0EEEJNS5_IJSG_SG_SF_EEENS5_IJNSM_ISG_SC_EENSM_ISN_SC_EEEEENS_10bfloat16_tESL_S2I_SL_NS29_6fusion15FusionCallbacksIS2D_NS2J_17LinearCombinationIS2I_fS2I_fLNS_15FloatRoundStyleE2EEES2E_S2H_JEEENS4_5SM1004TMEM4LOAD26SM100_TMEM_LOAD_32dp32b32xENS4_13SM90_TMA_LOADENS1K_INS1L_ILi2ELi4ELi3EEENS1N_ILi16EEENSM_INS5_IJS1P_SN_EEES1V_EEEENS4_39AutoVectorizingCopyWithAssumedAlignmentILi128EEENS4_14SM90_TMA_STOREES2Y_S30_S30_EEEvvEEEEvNT_6ParamsE,(.L_x_192 - _ZN7cutlass13device_kernelINS_4gemm6kernel13GemmUniversalIN4cute5tupleIJiiiiEEENS1_10collective13CollectiveMmaINS1_46MainloopSm100TmaUmmaWarpSpecializedBlockScaledILi3ELi2ELi2ENS5_IJNS4_1CILi2EEESB_NSA_ILi1EEEEEEEENS5_IJNSA_ILi256EEENSA_ILi128EEESF_EEENS5_IJNS_12float_e5m2_tENS_13float_ue8m0_tEEEENS5_IJNS5_IJlSC_lEEENS4_6LayoutINS5_IJNS5_IJNS5_IJNSA_ILi32EEENSA_ILi4EEEEEEiEEESQ_NS5_IJSC_iEEEEEENS5_IJNS5_IJNS5_IJNSA_ILi16EEESO_EEEiEEENS5_IJNS5_IJNSA_ILi0EEESC_EEENSA_ILi512EEEEEENS5_IJSW_iEEEEEEEEEEESK_S13_NS4_8TiledMMAINS4_8MMA_AtomIJNS4_27SM100_MMA_MXF8F6F4_2x1SM_SSISI_SI_fSJ_Li256ELi128ELNS4_4UMMA5MajorE0ELS18_0ELNS17_7ScaleInE0ELS19_0EEEEEENSM_INS5_IJSC_SC_SC_EEENS5_IJSW_SW_SW_EEEEENS5_IJNS4_10UnderscoreES1F_S1F_EEEEENS5_IJNS4_28SM100_TMA_2SM_LOAD_MULTICASTES1I_EEENS5_IJNS4_14ComposedLayoutINS4_7SwizzleILi3ELi4ELi3EEENS4_18smem_ptr_flag_bitsILi8EEENSM_INS5_IJNSA_ILi8EEESG_EEENS5_IJSG_SC_EEEEEEENSM_INS5_IJNS5_IJNS5_IJSP_SC_EEENS5_IJSN_SC_EEEEEESC_NS5_IJSO_SB_EEEEEENS5_IJNS5_IJNS5_IJSU_SY_EEESX_EEESW_NS5_IJSC_SY_EEEEEEEEEEEvNS4_8identityENS5_IJNS4_18SM100_TMA_2SM_LOADES1I_EEES24_vS25_EENS_8epilogue10collective18CollectiveEpilogueINS29_23Sm100TmaWarpSpecializedILi4ELi2ELi32ELb1ELb0EEEJNS5_IJSG_SG_SF_EEENS5_IJNSM_ISG_SC_EENSM_ISN_SC_EEEEENS_10bfloat16_tESL_S2I_SL_NS29_6fusion15FusionCallbacksIS2D_NS2J_17LinearCombinationIS2I_fS2I_fLNS_15FloatRoundStyleE2EEES2E_S2H_JEEENS4_5SM1004TMEM4LOAD26SM100_TMEM_LOAD_32dp32b32xENS4_13SM90_TMA_LOADENS1K_INS1L_ILi2ELi4ELi3EEENS1N_ILi16EEENSM_INS5_IJS1P_SN_EEES1V_EEEENS4_39AutoVectorizingCopyWithAssumedAlignmentILi128EEENS4_14SM90_TMA_STOREES2Y_S30_S30_EEEvvEEEEvNT_6ParamsE)
        .other          _ZN7cutlass13device_kernelINS_4gemm6kernel13GemmUniversalIN4cute5tupleIJiiiiEEENS1_10collective13CollectiveMmaINS1_46MainloopSm100TmaUmmaWarpSpecializedBlockScaledILi3ELi2ELi2ENS5_IJNS4_1CILi2EEESB_NSA_ILi1EEEEEEEENS5_IJNSA_ILi256EEENSA_ILi128EEESF_EEENS5_IJNS_12float_e5m2_tENS_13float_ue8m0_tEEEENS5_IJNS5_IJlSC_lEEENS4_6LayoutINS5_IJNS5_IJNS5_IJNSA_ILi32EEENSA_ILi4EEEEEEiEEESQ_NS5_IJSC_iEEEEEENS5_IJNS5_IJNS5_IJNSA_ILi16EEESO_EEEiEEENS5_IJNS5_IJNSA_ILi0EEESC_EEENSA_ILi512EEEEEENS5_IJSW_iEEEEEEEEEEESK_S13_NS4_8TiledMMAINS4_8MMA_AtomIJNS4_27SM100_MMA_MXF8F6F4_2x1SM_SSISI_SI_fSJ_Li256ELi128ELNS4_4UMMA5MajorE0ELS18_0ELNS17_7ScaleInE0ELS19_0EEEEEENSM_INS5_IJSC_SC_SC_EEENS5_IJSW_SW_SW_EEEEENS5_IJNS4_10UnderscoreES1F_S1F_EEEEENS5_IJNS4_28SM100_TMA_2SM_LOAD_MULTICASTES1I_EEENS5_IJNS4_14ComposedLayoutINS4_7SwizzleILi3ELi4ELi3EEENS4_18smem_ptr_flag_bitsILi8EEENSM_INS5_IJNSA_ILi8EEESG_EEENS5_IJSG_SC_EEEEEEENSM_INS5_IJNS5_IJNS5_IJSP_SC_EEENS5_IJSN_SC_EEEEEESC_NS5_IJSO_SB_EEEEEENS5_IJNS5_IJNS5_IJSU_SY_EEESX_EEESW_NS5_IJSC_SY_EEEEEEEEEEEvNS4_8identityENS5_IJNS4_18SM100_TMA_2SM_LOADES1I_EEES24_vS25_EENS_8epilogue10collective18CollectiveEpilogueINS29_23Sm100TmaWarpSpecializedILi4ELi2ELi32ELb1ELb0EEEJNS5_IJSG_SG_SF_EEENS5_IJNSM_ISG_SC_EENSM_ISN_SC_EEEEENS_10bfloat16_tESL_S2I_SL_NS29_6fusion15FusionCallbacksIS2D_NS2J_17LinearCombinationIS2I_fS2I_fLNS_15FloatRoundStyleE2EEES2E_S2H_JEEENS4_5SM1004TMEM4LOAD26SM100_TMEM_LOAD_32dp32b32xENS4_13SM90_TMA_LOADENS1K_INS1L_ILi2ELi4ELi3EEENS1N_ILi16EEENSM_INS5_IJS1P_SN_EEES1V_EEEENS4_39AutoVectorizingCopyWithAssumedAlignmentILi128EEENS4_14SM90_TMA_STOREES2Y_S30_S30_EEEvvEEEEvNT_6ParamsE,@"STO_CUDA_ENTRY STV_DEFAULT"
_ZN7cutlass13device_kernelINS_4gemm6kernel13GemmUniversalIN4cute5tupleIJiiiiEEENS1_10collective13CollectiveMmaINS1_46MainloopSm100TmaUmmaWarpSpecializedBlockScaledILi3ELi2ELi2ENS5_IJNS4_1CILi2EEESB_NSA_ILi1EEEEEEEENS5_IJNSA_ILi256EEENSA_ILi128EEESF_EEENS5_IJNS_12float_e5m2_tENS_13float_ue8m0_tEEEENS5_IJNS5_IJlSC_lEEENS4_6LayoutINS5_IJNS5_IJNS5_IJNSA_ILi32EEENSA_ILi4EEEEEEiEEESQ_NS5_IJSC_iEEEEEENS5_IJNS5_IJNS5_IJNSA_ILi16EEESO_EEEiEEENS5_IJNS5_IJNSA_ILi0EEESC_EEENSA_ILi512EEEEEENS5_IJSW_iEEEEEEEEEEESK_S13_NS4_8TiledMMAINS4_8MMA_AtomIJNS4_27SM100_MMA_MXF8F6F4_2x1SM_SSISI_SI_fSJ_Li256ELi128ELNS4_4UMMA5MajorE0ELS18_0ELNS17_7ScaleInE0ELS19_0EEEEEENSM_INS5_IJSC_SC_SC_EEENS5_IJSW_SW_SW_EEEEENS5_IJNS4_10UnderscoreES1F_S1F_EEEEENS5_IJNS4_28SM100_TMA_2SM_LOAD_MULTICASTES1I_EEENS5_IJNS4_14ComposedLayoutINS4_7SwizzleILi3ELi4ELi3EEENS4_18smem_ptr_flag_bitsILi8EEENSM_INS5_IJNSA_ILi8EEESG_EEENS5_IJSG_SC_EEEEEEENSM_INS5_IJNS5_IJNS5_IJSP_SC_EEENS5_IJSN_SC_EEEEEESC_NS5_IJSO_SB_EEEEEENS5_IJNS5_IJNS5_IJSU_SY_EEESX_EEESW_NS5_IJSC_SY_EEEEEEEEEEEvNS4_8identityENS5_IJNS4_18SM100_TMA_2SM_LOADES1I_EEES24_vS25_EENS_8epilogue10collective18CollectiveEpilogueINS29_23Sm100TmaWarpSpecializedILi4ELi2ELi32ELb1ELb0EEEJNS5_IJSG_SG_SF_EEENS5_IJNSM_ISG_SC_EENSM_ISN_SC_EEEEENS_10bfloat16_tESL_S2I_SL_NS29_6fusion15FusionCallbacksIS2D_NS2J_17LinearCombinationIS2I_fS2I_fLNS_15FloatRoundStyleE2EEES2E_S2H_JEEENS4_5SM1004TMEM4LOAD26SM100_TMEM_LOAD_32dp32b32xENS4_13SM90_TMA_LOADENS1K_INS1L_ILi2ELi4ELi3EEENS1N_ILi16EEENSM_INS5_IJS1P_SN_EEES1V_EEEENS4_39AutoVectorizingCopyWithAssumedAlignmentILi128EEENS4_14SM90_TMA_STOREES2Y_S30_S30_EEEvvEEEEvNT_6ParamsE:
[----:B------:R-:W1:Y:S01]  /*0000*/  LDC R1, c[0x0][0x37c] ;  /* 0x0000df00ff017b82 */ /* 0x000e620000000800 */
[----:B------:R-:W2:Y:S01]  /*0010*/  S2R R96, SR_TID.X ;  /* 0x0000000000607919 */ /* 0x000ea20000002100 */
[----:B------:R-:W3:Y:S06]  /*0020*/  LDCU.64 UR12, c[0x0][0xc90] ;  /* 0x00019200ff0c77ac */ /* 0x000eec0008000a00 */
[----:B------:R-:W4:Y:S01]  /*0030*/  S2UR UR4, SR_CgaCtaId ;  /* 0x00000000000479c3 */ /* 0x000f220000008800 */
[----:B------:R-:W-:Y:S02]  /*0040*/  PRMT R80, RZ, 0x7610, R80 ;  /* 0x00007610ff507816 */ /* 0x000fe40000000050 */
[----:B------:R-:W-:Y:S01]  /*0050*/  ELECT P1, URZ, PT ;  /* 0x0000000000ff782f */ /* 0x000fe20003820000 */
[----:B---3--:R-:W-:-:S04]  /*0060*/  UISETP.NE.U32.AND UP0, UPT, UR12, URZ, UPT ;  /* 0x000000ff0c00728c */ /* 0x008fc8000bf05070 */
[----:B------:R-:W-:Y:S01]  /*0070*/  UISETP.NE.AND.EX UP0, UPT, UR13, URZ, UPT, UP0 ;  /* 0x000000ff0d00728c */ /* 0x000fe2000bf05300 */
[----:B----4-:R-:W-:Y:S01]  /*0080*/  IMAD.U32 R84, RZ, RZ, UR4 ;  /* 0x00000004ff547e24 */ /* 0x010fe2000f8e00ff */
[----:B------:R-:W-:Y:S02]  /*0090*/  ULOP3.LUT UR5, UR4, 0x1, URZ, 0xc0, !UPT ;  /* 0x0000000104057892 */ /* 0x000fe4000f8ec0ff */
[----:B------:R-:W-:Y:S01]  /*00a0*/  ULOP3.LUT UR4, UR4, 0x1, URZ, 0x3c, !UPT ;  /* 0x0000000104047892 */ /* 0x000fe2000f8e3cff */
[----:B--2---:R-:W-:-:S03]  /*00b0*/  SHF.R.U32.HI R81, RZ, 0x5, R96 ;  /* 0x00000005ff517819 */ /* 0x004fc60000011660 */
[----:B------:R-:W-:Y:S02]  /*00c0*/  IMAD.U32 R4, RZ, RZ, UR5 ;  /* 0x00000005ff047e24 */ /* 0x000fe4000f8e00ff */
[----:B------:R-:W-:Y:S01]  /*00d0*/  IMAD.U32 R3, RZ, RZ, UR4 ;  /* 0x00000004ff037e24 */ /* 0x000fe2000f8e00ff */
[----:B------:R-:W2:Y:S02]  /*00e0*/  SHFL.IDX PT, R0, R81, RZ, 0x1f ;  /* 0x00001fff51007589 */ /* 0x000ea400000e0000 */
[----:B--2---:R-:W-:Y:S01]  /*00f0*/  R2UR UR21, R0 ;  /* 0x00000000001572ca */ /* 0x004fe200000e0000 */
[----:B-1----:R-:W-:-:S14]  /*0100*/  BRA.U UP0, `(.L_x_0) ;  /* 0x0000000100307547 */ /* 0x002fdc000b800000 */
[----:B------:R-:W1:Y:S02]  /*0110*/  LDCU.64 UR4, c[0x0][0xc88] ;  /* 0x00019100ff0477ac */ /* 0x000e640008000a00 */
[----:B-1----:R-:W-:-:S04]  /*0120*/  UISETP.NE.U32.AND UP0, UPT, UR4, URZ, UPT ;  /* 0x000000ff0400728c */ /* 0x002fc8000bf05070 */
[----:B------:R-:W-:-:S09]  /*0130*/  UISETP.NE.AND.EX UP0, UPT, UR5, URZ, UPT, UP0 ;  /* 0x000000ff0500728c */ /* 0x000fd2000bf05300 */
[----:B------:R-:W-:Y:S05]  /*0140*/  BRA.U !UP0, `(.L_x_1) ;  /* 0x0000000108147547 */ /* 0x000fea000b800000 */
[----:B------:R-:W1:Y:S01]  /*0150*/  LDC.64 R6, c[0x0][0xc88] ;  /* 0x00032200ff067b82 */ /* 0x000e620000000a00 */
[----:B------:R-:W1:Y:S02]  /*0160*/  LDCU.64 UR4, c[0x0][0x358] ;  /* 0x00006b00ff0477ac */ /* 0x000e640008000a00 */
[----:B-1----:R1:W5:Y:S01]  /*0170*/  LDG.E R41, desc[UR4][R6.64] ;  /* 0x0000000406297981 */ /* 0x002362000c1e1900 */
[----:B------:R-:W-:Y:S01]  /*0180*/  HFMA2 R80, -RZ, RZ, 0, 5.9604644775390625e-08 ;  /* 0x00000001ff507431 */ /* 0x000fe200000001ff */
[----:B------:R-:W-:Y:S05]  /*0190*/  BRA `(.L_x_0) ;  /* 0x00000000000c7947 */ /* 0x000fea0003800000 */
.L_x_1:
[----:B------:R-:W1:Y:S01]  /*01a0*/  LDCU UR4, c[0x0][0xc80] ;  /* 0x00019000ff0477ac */ /* 0x000e620008000800 */
[----:B------:R-:W-:Y:S01]  /*01b0*/  HFMA2 R80, -RZ, RZ, 0, 5.9604644775390625e-08 ;  /* 0x00000001ff507431 */ /* 0x000fe200000001ff */
[----:B-1----:R-:W-:-:S07]  /*01c0*/  MOV R41, UR4 ;  /* 0x0000000400297c02 */ /* 0x002fce0008000f00 */
.L_x_0:
[----:B------:R-:W2:Y:S02]  /*01d0*/  LDCU.64 UR4, c[0x0][0xcb0] ;  /* 0x00019600ff0477ac */ /* 0x000ea40008000a00 */
[----:B--2---:R-:W-:-:S04]  /*01e0*/  UISETP.NE.U32.AND UP0, UPT, UR4, URZ, UPT ;  /* 0x000000ff0400728c */ /* 0x004fc8000bf05070 */
[----:B------:R-:W-:-:S09]  /*01f0*/  UISETP.NE.AND.EX UP0, UPT, UR5, URZ, UPT, UP0 ;  /* 0x000000ff0500728c */ /* 0x000fd2000bf05300 */
[----:B------:R-:W-:Y:S05]  /*0200*/  BRA.U UP0, `(.L_x_2) ;  /* 0x0000000100287547 */ /* 0x000fea000b800000 */
[----:B------:R-:W2:Y:S02]  /*0210*/  LDCU.64 UR4, c[0x0][0xca8] ;  /* 0x00019500ff0477ac */ /* 0x000ea40008000a00 */
[----:B--2---:R-:W-:-:S04]  /*0220*/  UISETP.NE.U32.AND UP0, UPT, UR4, URZ, UPT ;  /* 0x000000ff0400728c */ /* 0x004fc8000bf05070 */
[----:B------:R-:W-:-:S09]  /*0230*/  UISETP.NE.AND.EX UP0, UPT, UR5, URZ, UPT, UP0 ;  /* 0x000000ff0500728c */ /* 0x000fd2000bf05300 */
[----:B------:R-:W-:Y:S05]  /*0240*/  BRA.U !UP0, `(.L_x_3) ;  /* 0x0000000108107547 */ /* 0x000fea000b800000 */
[----:B------:R-:W2:Y:S01]  /*0250*/  LDC.64 R38, c[0x0][0xca8] ;  /* 0x00032a00ff267b82 */ /* 0x000ea20000000a00 */
[----:B------:R-:W2:Y:S02]  /*0260*/  LDCU.64 UR4, c[0x0][0x358] ;  /* 0x00006b00ff0477ac */ /* 0x000ea40008000a00 */
[----:B--2---:R2:W5:Y:S01]  /*0270*/  LDG.E R38, desc[UR4][R38.64] ;  /* 0x0000000426267981 */ /* 0x004562000c1e1900 */
[----:B------:R-:W-:Y:S05]  /*0280*/  BRA `(.L_x_2) ;  /* 0x0000000000087947 */ /* 0x000fea0003800000 */
.L_x_3:
[----:B------:R-:W2:Y:S02]  /*0290*/  LDCU UR4, c[0x0][0xca0] ;  /* 0x00019400ff0477ac */ /* 0x000ea40008000800 */
[----:B--2---:R-:W-:Y:S02]  /*02a0*/  MOV R38, UR4 ;  /* 0x0000000400267c02 */ /* 0x004fe40008000f00 */
.L_x_2:
[----:B------:R-:W-:Y:S01]  /*02b0*/  IMAD.U32 R0, RZ, RZ, UR21 ;  /* 0x00000015ff007e24 */ /* 0x000fe2000f8e00ff */
[----:B------:R-:W-:Y:S04]  /*02c0*/  BSSY.RECONVERGENT B0, `(.L_x_4) ;  /* 0x0000012000007945 */ /* 0x000fe80003800200 */
[C---:B------:R-:W-:Y:S02]  /*02d0*/  ISETP.NE.OR P2, PT, R0.reuse, 0x1, !P1 ;  /* 0x000000010000780c */ /* 0x040fe40004f45670 */
[----:B------:R-:W-:-:S11]  /*02e0*/  ISETP.NE.OR P0, PT, R0, 0x3, !P1 ;  /* 0x000000030000780c */ /* 0x000fd60004f05670 */
[----:B------:R-:W-:Y:S05]  /*02f0*/  @P2 BRA `(.L_x_5) ;  /* 0x0000000000382947 */ /* 0x000fea0003800000 */
[----:B------:R-:W3:Y:S02]  /*0300*/  LDCU.64 UR4, c[0x0][0x348] ;  /* 0x00006900ff0477ac */ /* 0x000ee40008000a00 */
[----:B---3--:R-:W-:Y:S02]  /*0310*/  UIADD3 UR10, UP3, UPT, UR4, 0x80, URZ ;  /* 0x00000080040a7890 */ /* 0x008fe4000ff7e0ff */
[----:B------:R-:W-:Y:S02]  /*0320*/  UIADD3 UR8, UP2, UPT, UR4, 0x180, URZ ;  /* 0x0000018004087890 */ /* 0x000fe4000ff5e0ff */
[----:B------:R-:W-:Y:S02]  /*0330*/  UIADD3 UR6, UP1, UPT, UR4, 0x280, URZ ;  /* 0x0000028004067890 */ /* 0x000fe4000ff3e0ff */
[----:B------:R-:W-:Y:S02]  /*0340*/  UIADD3 UR4, UP0, UPT, UR4, 0x380, URZ ;  /* 0x0000038004047890 */ /* 0x000fe4000ff1e0ff */
[----:B------:R-:W-:-:S02]  /*0350*/  UIADD3.X UR11, UPT, UPT, URZ, UR5, URZ, UP3, !UPT ;  /* 0x00000005ff0b7290 */ /* 0x000fc40009ffe4ff */
[----:B------:R-:W-:Y:S02]  /*0360*/  UIADD3.X UR9, UPT, UPT, URZ, UR5, URZ, UP2, !UPT ;  /* 0x00000005ff097290 */ /* 0x000fe400097fe4ff */
[----:B------:R-:W-:Y:S02]  /*0370*/  UIADD3.X UR7, UPT, UPT, URZ, UR5, URZ, UP1, !UPT ;  /* 0x00000005ff077290 */ /* 0x000fe40008ffe4ff */
[----:B------:R-:W-:-:S03]  /*0380*/  UIADD3.X UR5, UPT, UPT, URZ, UR5, URZ, UP0, !UPT ;  /* 0x00000005ff057290 */ /* 0x000fc600087fe4ff */
[----:B------:R3:W-:Y:S02]  /*0390*/  UTMACCTL.PF [UR10] ;  /* 0x000000000a0079b9 */ /* 0x0007e40008040000 */
[----:B------:R3:W-:Y:S02]  /*03a0*/  UTMACCTL.PF [UR8] ;  /* 0x00000000080079b9 */ /* 0x0007e40008040000 */
[----:B------:R3:W-:Y:S02]  /*03b0*/  UTMACCTL.PF [UR6] ;  /* 0x00000000060079b9 */ /* 0x0007e40008040000 */
[----:B------:R3:W-:Y:S02]  /*03c0*/  UTMACCTL.PF [UR4] ;  /* 0x00000000040079b9 */ /* 0x0007e40008040000 */
[----:B---3--:R-:W-:Y:S01]  /*03d0*/  NOP ;  /* 0x0000000000007918 */ /* 0x008fe20000000000 */
.L_x_5:
[----:B------:R-:W-:Y:S05]  /*03e0*/  BSYNC.RECONVERGENT B0 ;  /* 0x0000000000007941 */ /* 0x000fea0003800200 */
.L_x_4:
[----:B------:R-:W-:Y:S04]  /*03f0*/  BSSY.RECONVERGENT B0, `(.L_x_6) ;  /* 0x000000a000007945 */ /* 0x000fe80003800200 */
[----:B------:R-:W-:Y:S05]  /*0400*/  @P0 BRA `(.L_x_7) ;  /* 0x0000000000200947 */ /* 0x000fea0003800000 */
[----:B------:R-:W3:Y:S02]  /*0410*/  LDCU.64 UR4, c[0x0][0x348] ;  /* 0x00006900ff0477ac */ /* 0x000ee40008000a00 */
[----:B---3--:R-:W-:Y:S02]  /*0420*/  UIADD3 UR6, UP1, UPT, UR4, 0x980, URZ ;  /* 0x0000098004067890 */ /* 0x008fe4000ff3e0ff */
[----:B------:R-:W-:Y:S02]  /*0430*/  UIADD3 UR4, UP0, UPT, UR4, 0xa80, URZ ;  /* 0x00000a8004047890 */ /* 0x000fe4000ff1e0ff */
[----:B------:R-:W-:Y:S02]  /*0440*/  UIADD3.X UR7, UPT, UPT, URZ, UR5, URZ, UP1, !UPT ;  /* 0x00000005ff077290 */ /* 0x000fe40008ffe4ff */
[----:B------:R-:W-:-:S07]  /*0450*/  UIADD3.X UR5, UPT, UPT, URZ, UR5, URZ, UP0, !UPT ;  /* 0x00000005ff057290 */ /* 0x000fce00087fe4ff */
[----:B------:R3:W-:Y:S02]  /*0460*/  UTMACCTL.PF [UR6] ;  /* 0x00000000060079b9 */ /* 0x0007e40008040000 */
[----:B------:R3:W-:Y:S02]  /*0470*/  UTMACCTL.PF [UR4] ;  /* 0x00000000040079b9 */ /* 0x0007e40008040000 */
[----:B---3--:R-:W-:Y:S01]  /*0480*/  NOP ;  /* 0x0000000000007918 */ /* 0x008fe20000000000 */
.L_x_7:
[----:B------:R-:W-:Y:S05]  /*0490*/  BSYNC.RECONVERGENT B0 ;  /* 0x0000000000007941 */ /* 0x000fea0003800200 */
.L_x_6:
[----:B------:R-:W3:Y:S01]  /*04a0*/  LDCU.64 UR4, c[0x0][0xc88] ;  /* 0x00019100ff0477ac */ /* 0x000ee20008000a00 */
[----:B------:R-:W-:Y:S02]  /*04b0*/  UISETP.EQ.U32.AND UP1, UPT, UR12, URZ, UPT ;  /* 0x000000ff0c00728c */ /* 0x000fe4000bf22070 */
[----:B------:R-:W-:Y:S02]  /*04c0*/  UPLOP3.LUT UP3, UPT, UPT, UPT, UPT, 0x80, 0x8 ;  /* 0x000000000008789c */ /* 0x000fe40003f6f070 */
[----:B---3--:R-:W-:-:S04]  /*04d0*/  UISETP.NE.U32.AND UP0, UPT, UR4, URZ, UPT ;  /* 0x000000ff0400728c */ /* 0x008fc8000bf05070 */
[----:B------:R-:W-:-:S04]  /*04e0*/  UISETP.NE.AND.EX UP0, UPT, UR5, URZ, UPT, UP0 ;  /* 0x000000ff0500728c */ /* 0x000fc8000bf05300 */
[----:B------:R-:W-:-:S04]  /*04f0*/  UISETP.EQ.OR.EX UP2, UPT, UR13, URZ, !UP0, UP1 ;  /* 0x000000ff0d00728c */ /* 0x000fc8000c742710 */
[----:B------:R-:W-:-:S06]  /*0500*/  UP2UR UR4, UPR, URZ, 0x4 ;  /* 0x00000004ff047883 */ /* 0x000fcc0008000000 */
[----:B------:R-:W-:Y:S01]  /*0510*/  MOV R85, UR4 ;  /* 0x0000000400557c02 */ /* 0x000fe20008000f00 */
[----:B------:R-:W-:Y:S06]  /*0520*/  BRA.U !UP2, `(.L_x_8) ;  /* 0x000000010a207547 */ /* 0x000fec000b800000 */
[----:B------:R-:W-:Y:S01]  /*0530*/  UISETP.NE.U32.AND UP1, UPT, UR12, URZ, UPT ;  /* 0x000000ff0c00728c */ /* 0x000fe2000bf25070 */
[----:B-----5:R-:W-:Y:S01]  /*0540*/  FSETP.NEU.AND P0, PT, R41, RZ, PT ;  /* 0x000000ff2900720b */ /* 0x020fe20003f0d000 */
[----:B------:R-:W-:Y:S02]  /*0550*/  USEL UR4, URZ, 0xffffffff, UP0 ;  /* 0xffffffffff047887 */ /* 0x000fe40008000000 */
[----:B------:R-:W-:-:S10]  /*0560*/  UISETP.NE.AND.EX UP1, UPT, UR13, URZ, UPT, UP1 ;  /* 0x000000ff0d00728c */ /* 0x000fd4000bf25310 */
[----:B------:R-:W-:Y:S01]  /*0570*/  VOTEU.ANY UP0, P0 ;  /* 0x0000000000ff7886 */ /* 0x000fe20000000100 */
[----:B------:R-:W-:-:S04]  /*0580*/  @!UP1 USEL UR4, URZ, 0xffffffff, UP0 ;  /* 0xffffffffff049887 */ /* 0x000fc80008000000 */
[----:B------:R-:W-:-:S04]  /*0590*/  ULOP3.LUT UR4, UR4, 0x1, URZ, 0xc0, !UPT ;  /* 0x0000000104047892 */ /* 0x000fc8000f8ec0ff */
[----:B------:R-:W-:-:S11]  /*05a0*/  UISETP.NE.U32.AND UP3, UPT, UR4, 0x1, UPT ;  /* 0x000000010400788c */ /* 0x000fd6000bf65070 */
.L_x_8:
[----:B------:R-:W3:Y:S01]  /*05b0*/  SHFL.IDX PT, R0, R81, RZ, 0x1f ;  /* 0x00001fff51007589 */ /* 0x000ee200000e0000 */
[----:B------:R-:W-:Y:S01]  /*05c0*/  R2UR UR4, R4 ;  /* 0x00000000040472ca */ /* 0x000fe200000e0000 */
[----:B------:R-:W-:-:S04]  /*05d0*/  UISETP.NE.AND UP0, UPT, UR21, 0x2, UPT ;  /* 0x000000021500788c */ /* 0x000fc8000bf05270 */
[----:B------:R-:W-:-:S08]  /*05e0*/  USEL UR60, URZ, 0x1, UP0 ;  /* 0x00000001ff3c7887 */ /* 0x000fd00008000000 */
[----:B------:R-:W-:-:S06]  /*05f0*/  UISETP.EQ.AND UP1, UPT, UR4, URZ, !UP0 ;  /* 0x000000ff0400728c */ /* 0x000fcc000c722270 */
[----:B------:R-:W-:Y:S02]  /*0600*/  PLOP3.LUT P4, PT, P1, PT, UP1, 0x80, 0x8 ;  /* 0x000000000008781c */ /* 0x000fe40000f8f018 */
[----:B---3--:R-:W-:-:S13]  /*0610*/  ISETP.NE.AND P0, PT, R0, RZ, PT ;  /* 0x000000ff0000720c */ /* 0x008fda0003f05270 */
[----:B------:R-:W-:Y:S05]  /*0620*/  @P0 BRA `(.L_x_9) ;  /* 0x0000000000500947 */ /* 0x000fea0003800000 */
[----:B------:R-:W-:Y:S01]  /*0630*/  R2UR UR5, R84 ;  /* 0x00000000540572ca */ /* 0x000fe200000e0000 */
[----:B------:R-:W-:Y:S01]  /*0640*/  UMOV UR4, 0x400 ;  /* 0x0000040000047882 */ /* 0x000fe20000000000 */
[----:B------:R-:W-:Y:S01]  /*0650*/  UMOV UR8, 0x1 ;  /* 0x0000000100087882 */ /* 0x000fe20000000000 */
[----:B------:R-:W-:Y:S01]  /*0660*/  UMOV UR6, 0x2 ;  /* 0x0000000200067882 */ /* 0x000fe20000000000 */
[----:B------:R-:W-:-:S04]  /*0670*/  UIADD3 UR8, UPT, UPT, -UR8, 0x100000, URZ ;  /* 0x0010000008087890 */ /* 0x000fc8000fffe1ff */
[----:B------:R-:W-:Y:S02]  /*0680*/  USHF.L.U32 UR9, UR8, 0xb, URZ ;  /* 0x0000000b08097899 */ /* 0x000fe400080006ff */
[----:B------:R-:W-:Y:S02]  /*0690*/  USHF.L.U32 UR8, UR8, 0x1, URZ ;  /* 0x0000000108087899 */ /* 0x000fe400080006ff */
[----:B------:R-:W-:-:S04]  /*06a0*/  UIADD3 UR6, UPT, UPT, -UR6, 0x100000, URZ ;  /* 0x0010000006067890 */ /* 0x000fc8000fffe1ff */
[----:B------:R-:W-:Y:S02]  /*06b0*/  USHF.L.U32 UR7, UR6, 0xb, URZ ;  /* 0x0000000b06077899 */ /* 0x000fe400080006ff */
[----:B------:R-:W-:Y:S01]  /*06c0*/  USHF.L.U32 UR6, UR6, 0x1, URZ ;  /* 0x0000000106067899 */ /* 0x000fe200080006ff */
[----:B------:R-:W-:Y:S01]  /*06d0*/  ELECT P0, URZ, PT ;  /* 0x0000000000ff782f */ /* 0x000fe20003800000 */
[----:B------:R-:W-:Y:S01]  /*06e0*/  ULEA UR4, UR5, UR4, 0x18 ;  /* 0x0000000405047291 */ /* 0x000fe2000f8ec0ff */
[----:B------:R-:W3:Y:S11]  /*06f0*/  FENCE.VIEW.ASYNC.S ;  /* 0x00000000000073c6 */ /* 0x000ef60000000000 */
[----:B---3--:R3:W4:Y:S01]  /*0700*/  SYNCS.EXCH.64 URZ, [UR4], UR8 ;  /* 0x0000000804ff75b2 */ /* 0x0087220008000100 */
[----:B------:R3:W1:Y:S01]  /*0710*/  SYNCS.EXCH.64 URZ, [UR4+0x18], UR6 ;  /* 0x0000180604ff75b2 */ /* 0x0006620008000100 */
[----:B------:R3:W1:Y:S01]  /*0720*/  SYNCS.EXCH.64 URZ, [UR4+0x8], UR8 ;  /* 0x0000080804ff75b2 */ /* 0x0006620008000100 */
[----:B------:R3:W1:Y:S01]  /*0730*/  SYNCS.EXCH.64 URZ, [UR4+0x20], UR6 ;  /* 0x0000200604ff75b2 */ /* 0x0006620008000100 */
[----:B------:R3:W1:Y:S01]  /*0740*/  SYNCS.EXCH.64 URZ, [UR4+0x10], UR8 ;  /* 0x0000100804ff75b2 */ /* 0x0006620008000100 */
[----:B------:R3:W1:Y:S01]  /*0750*/  SYNCS.EXCH.64 URZ, [UR4+0x28], UR6 ;  /* 0x0000280604ff75b2 */ /* 0x0006620008000100 */
[----:B------:R-:W-:Y:S01]  /*0760*/  NOP ;  /* 0x0000000000007918 */ /* 0x000fe20000000000 */
.L_x_9:
[----:B------:R-:W2:Y:S01]  /*0770*/  SHFL.IDX PT, R0, R81, RZ, 0x1f ;  /* 0x00001fff51007589 */ /* 0x000ea200000e0000 */
[----:B------:R-:W-:Y:S01]  /*0780*/  NOP ;  /* 0x0000000000007918 */ /* 0x000fe20000000000 */
[----:B--2---:R-:W-:-:S13]  /*0790*/  ISETP.NE.AND P0, PT, R0, 0x1, PT ;  /* 0x000000010000780c */ /* 0x004fda0003f05270 */
[----:B------:R-:W-:Y:S05]  /*07a0*/  @P0 BRA `(.L_x_10) ;  /* 0x0000000000580947 */ /* 0x000fea0003800000 */
[----:B------:R-:W-:Y:S01]  /*07b0*/  R2UR UR5, R84 ;  /* 0x00000000540572ca */ /* 0x000fe200000e0000 */
[----:B---3--:R-:W-:Y:S01]  /*07c0*/  UMOV UR4, 0x400 ;  /* 0x0000040000047882 */ /* 0x008fe20000000000 */
        /* <DEDUP_REMOVED lines=10> */
[----:B------:R-:W2:Y:S11]  /*0870*/  FENCE.VIEW.ASYNC.S ;  /* 0x00000000000073c6 */ /* 0x000eb60000000000 */
[----:B--2---:R2:W3:Y:S01]  /*0880*/  SYNCS.EXCH.64 URZ, [UR4+0x30], UR8 ;  /* 0x0000300804ff75b2 */ /* 0x0044e20008000100 */
[----:B------:R2:W1:Y:S01]  /*0890*/  SYNCS.EXCH.64 URZ, [UR4+0x50], UR6 ;  /* 0x0000500604ff75b2 */ /* 0x0004620008000100 */
[----:B------:R2:W1:Y:S01]  /*08a0*/  SYNCS.EXCH.64 URZ, [UR4+0x38], UR8 ;  /* 0x0000380804ff75b2 */ /* 0x0004620008000100 */
[----:B------:R2:W1:Y:S01]  /*08b0*/  SYNCS.EXCH.64 URZ, [UR4+0x58], UR6 ;  /* 0x0000580604ff75b2 */ /* 0x0004620008000100 */
[----:B------:R2:W1:Y:S01]  /*08c0*/  SYNCS.EXCH.64 URZ, [UR4+0x40], UR8 ;  /* 0x0000400804ff75b2 */ /* 0x0004620008000100 */
[----:B------:R2:W1:Y:S01]  /*08d0*/  SYNCS.EXCH.64 URZ, [UR4+0x60], UR6 ;  /* 0x0000600604ff75b2 */ /* 0x0004620008000100 */
[----:B------:R2:W1:Y:S01]  /*08e0*/  SYNCS.EXCH.64 URZ, [UR4+0x48], UR8 ;  /* 0x0000480804ff75b2 */ /* 0x0004620008000100 */
[----:B------:R2:W1:Y:S01]  /*08f0*/  SYNCS.EXCH.64 URZ, [UR4+0x68], UR6 ;  /* 0x0000680604ff75b2 */ /* 0x0004620008000100 */
[----:B------:R-:W-:Y:S01]  /*0900*/  NOP ;  /* 0x0000000000007918 */ /* 0x000fe20000000000 */
.L_x_10:
[----:B------:R-:W4:Y:S01]  /*0910*/  SHFL.IDX PT, R0, R81, RZ, 0x1f ;  /* 0x00001fff51007589 */ /* 0x000f2200000e0000 */
[----:B------:R-:W-:Y:S01]  /*0920*/  NOP ;  /* 0x0000000000007918 */ /* 0x000fe20000000000 */
[----:B----4-:R-:W-:-:S13]  /*0930*/  ISETP.NE.AND P0, PT, R0, 0x3, PT ;  /* 0x000000030000780c */ /* 0x010fda0003f05270 */
[----:B------:R-:W-:Y:S05]  /*0940*/  @P0 BRA `(.L_x_11) ;  /* 0x0000000000300947 */ /* 0x000fea0003800000 */
[----:B------:R-:W-:Y:S01]  /*0950*/  R2UR UR5, R84 ;  /* 0x00000000540572ca */ /* 0x000fe200000e0000 */
[----:B--23--:R-:W-:Y:S01]  /*0960*/  UMOV UR6, 0x400 ;  /* 0x0000040000067882 */ /* 0x00cfe20000000000 */
[----:B------:R-:W-:Y:S01]  /*0970*/  UMOV UR4, 0x20 ;  /* 0x0000002000047882 */ /* 0x000fe20000000000 */
[----:B------:R-:W-:-:S10]  /*0980*/  ELECT P0, URZ, PT ;  /* 0x0000000000ff782f */ /* 0x000fd40003800000 */
[----:B------:R-:W-:Y:S02]  /*0990*/  ULEA UR6, UR5, UR6, 0x18 ;  /* 0x0000000605067291 */ /* 0x000fe4000f8ec0ff */
[----:B------:R-:W-:-:S04]  /*09a0*/  UIADD3 UR4, UPT, UPT, -UR4, 0x100000, URZ ;  /* 0x0010000004047890 */ /* 0x000fc8000fffe1ff */
[----:B------:R-:W-:Y:S02]  /*09b0*/  USHF.L.U32 UR5, UR4, 0xb, URZ ;  /* 0x0000000b04057899 */ /* 0x000fe400080006ff */
[----:B------:R-:W-:Y:S01]  /*09c0*/  USHF.L.U32 UR4, UR4, 0x1, URZ ;  /* 0x0000000104047899 */ /* 0x000fe200080006ff */
[----:B------:R-:W2:Y:S11]  /*09d0*/  FENCE.VIEW.ASYNC.S ;  /* 0x00000000000073c6 */ /* 0x000eb60000000000 */
[----:B--2---:R4:W2:Y:S01]  /*09e0*/  SYNCS.EXCH.64 URZ, [UR6+0x70], UR4 ;  /* 0x0000700406ff75b2 */ /* 0x0048a20008000100 */
[----:B------:R4:W3:Y:S02]  /*09f0*/  SYNCS.EXCH.64 URZ, [UR6+0x78], UR4 ;  /* 0x0000780406ff75b2 */ /* 0x0008e40008000100 */
[----:B----4-:R-:W-:Y:S01]  /*0a00*/  NOP ;  /* 0x0000000000007918 */ /* 0x010fe20000000000 */
.L_x_11:
[----:B------:R-:W4:Y:S01]  /*0a10*/  SHFL.IDX PT, R0, R81, RZ, 0x1f ;  /* 0x00001fff51007589 */ /* 0x000f2200000e0000 */
[----:B------:R-:W-:Y:S01]  /*0a20*/  NOP ;  /* 0x0000000000007918 */ /* 0x000fe20000000000 */
[----:B----4-:R-:W-:-:S13]  /*0a30*/  ISETP.NE.AND P0, PT, R0, 0x4, PT ;  /* 0x000000040000780c */ /* 0x010fda0003f05270 */
[----:B------:R-:W-:Y:S05]  /*0a40*/  @P0 BRA `(.L_x_12) ;  /* 0x00000000004c0947 */ /* 0x000fea0003800000 */
[----:B------:R-:W-:Y:S01]  /*0a50*/  R2UR UR5, R84 ;  /* 0x00000000540572ca */ /* 0x000fe200000e0000 */
[----:B--23--:R-:W-:Y:S01]  /*0a60*/  UMOV UR4, 0x3a0 ;  /* 0x000003a000047882 */ /* 0x00cfe20000000000 */
[----:B------:R-:W-:Y:S01]  /*0a70*/  UMOV UR6, 0x400 ;  /* 0x0000040000067882 */ /* 0x000fe20000000000 */
[----:B------:R-:W-:Y:S01]  /*0a80*/  USEL UR4, UR4, 0x320, UP3 ;  /* 0x0000032004047887 */ /* 0x000fe20009800000 */
[----:B------:R-:W-:Y:S01]  /*0a90*/  UMOV UR8, 0x1 ;  /* 0x0000000100087882 */ /* 0x000fe20000000000 */
[----:B------:R-:W-:Y:S01]  /*0aa0*/  ELECT P0, URZ, PT ;  /* 0x0000000000ff782f */ /* 0x000fe20003800000 */
[----:B------:R-:W-:-:S04]  /*0ab0*/  UIADD3 UR8, UPT, UPT, -UR8, 0x100000, URZ ;  /* 0x0010000008087890 */ /* 0x000fc8000fffe1ff */
[----:B------:R-:W-:Y:S02]  /*0ac0*/  USHF.L.U32 UR9, UR8, 0xb, URZ ;  /* 0x0000000b08097899 */ /* 0x000fe400080006ff */
[----:B------:R-:W-:Y:S02]  /*0ad0*/  USHF.L.U32 UR8, UR8, 0x1, URZ ;  /* 0x0000000108087899 */ /* 0x000fe400080006ff */
[----:B------:R-:W-:Y:S02]  /*0ae0*/  ULEA UR6, UR5, UR6, 0x18 ;  /* 0x0000000605067291 */ /* 0x000fe4000f8ec0ff */
[----:B------:R-:W-:-:S04]  /*0af0*/  UIADD3 UR4, UPT, UPT, -UR4, 0x100000, URZ ;  /* 0x0010000004047890 */ /* 0x000fc8000fffe1ff */
[----:B------:R-:W-:Y:S02]  /*0b00*/  USHF.L.U32 UR5, UR4, 0xb, URZ ;  /* 0x0000000b04057899 */ /* 0x000fe400080006ff */
[----:B------:R-:W-:Y:S01]  /*0b10*/  USHF.L.U32 UR4, UR4, 0x1, URZ ;  /* 0x0000000104047899 */ /* 0x000fe200080006ff */
[----:B------:R-:W2:Y:S03]  /*0b20*/  FENCE.VIEW.ASYNC.S ;  /* 0x00000000000073c6 */ /* 0x000ea60000000000 */
[----:B--2---:R4:W2:Y:S08]  /*0b30*/  SYNCS.EXCH.64 URZ, [UR6+0x80], UR8 ;  /* 0x0000800806ff75b2 */ /* 0x0048b00008000100 */
[----:B------:R4:W3:Y:S01]  /*0b40*/  SYNCS.EXCH.64 URZ, [UR6+0x90], UR4 ;  /* 0x0000900406ff75b2 */ /* 0x0008e20008000100 */
[----:B------:R4:W1:Y:S01]  /*0b50*/  SYNCS.EXCH.64 URZ, [UR6+0x88], UR8 ;  /* 0x0000880806ff75b2 */ /* 0x0008620008000100 */
[----:B------:R4:W1:Y:S02]  /*0b60*/  SYNCS.EXCH.64 URZ, [UR6+0x98], UR4 ;  /* 0x0000980406ff75b2 */ /* 0x0008640008000100 */
[----:B----4-:R-:W-:Y:S01]  /*0b70*/  NOP ;  /* 0x0000000000007918 */ /* 0x010fe20000000000 */
.L_x_12:
[----:B------:R-:W4:Y:S01]  /*0b80*/  SHFL.IDX PT, R0, R81, RZ, 0x1f ;  /* 0x00001fff51007589 */ /* 0x000f2200000e0000 */
[----:B------:R-:W-:Y:S01]  /*0b90*/  NOP ;  /* 0x0000000000007918 */ /* 0x000fe20000000000 */
[----:B----4-:R-:W-:-:S13]  /*0ba0*/  ISETP.NE.AND P0, PT, R0, 0x5, PT ;  /* 0x000000050000780c */ /* 0x010fda0003f05270 */
[----:B------:R-:W-:Y:S05]  /*0bb0*/  @P0 BRA `(.L_x_13) ;  /* 0x0000000000480947 */ /* 0x000fea0003800000 */
[----:B------:R-:W-:Y:S01]  /*0bc0*/  R2UR UR5, R84 ;  /* 0x00000000540572ca */ /* 0x000fe200000e0000 */
[----:B--23--:R-:W-:Y:S01]  /*0bd0*/  UMOV UR4, 0x400 ;  /* 0x0000040000047882 */ /* 0x00cfe20000000000 */
        /* <DEDUP_REMOVED lines=11> */
[----:B--2---:R4:W2:Y:S01]  /*0c90*/  SYNCS.EXCH.64 URZ, [UR4+0xa0], UR6 ;  /* 0x0000a00604ff75b2 */ /* 0x0048a20008000100 */
[----:B------:R4:W3:Y:S01]  /*0ca0*/  SYNCS.EXCH.64 URZ, [UR4+0xb0], UR8 ;  /* 0x0000b00804ff75b2 */ /* 0x0008e20008000100 */
[----:B------:R4:W1:Y:S01]  /*0cb0*/  SYNCS.EXCH.64 URZ, [UR4+0xa8], UR6 ;  /* 0x0000a80604ff75b2 */ /* 0x0008620008000100 */
[----:B------:R4:W1:Y:S02]  /*0cc0*/  SYNCS.EXCH.64 URZ, [UR4+0xb8], UR8 ;  /* 0x0000b80804ff75b2 */ /* 0x0008640008000100 */
[----:B----4-:R-:W-:Y:S01]  /*0cd0*/  NOP ;  /* 0x0000000000007918 */ /* 0x010fe20000000000 */
.L_x_13:
[----:B------:R-:W4:Y:S01]  /*0ce0*/  SHFL.IDX PT, R0, R81, RZ, 0x1f ;  /* 0x00001fff51007589 */ /* 0x000f2200000e0000 */
[----:B------:R-:W-:Y:S01]  /*0cf0*/  ISETP.NE.OR P1, PT, RZ, UR21, !P1 ;  /* 0x00000015ff007c0c */ /* 0x000fe2000cf25670 */
[----:B------:R-:W-:Y:S01]  /*0d00*/  NOP ;  /* 0x0000000000007918 */ /* 0x000fe20000000000 */
[----:B----4-:R-:W-:-:S13]  /*0d10*/  ISETP.NE.AND P0, PT, R0, 0x3, PT ;  /* 0x000000030000780c */ /* 0x010fda0003f05270 */
[----:B------:R-:W-:Y:S05]  /*0d20*/  @P0 BRA `(.L_x_14) ;  /* 0x0000000000380947 */ /* 0x000fea0003800000 */
[----:B------:R-:W-:Y:S01]  /*0d30*/  R2UR UR5, R84 ;  /* 0x00000000540572ca */ /* 0x000fe200000e0000 */
[----:B--23--:R-:W-:Y:S01]  /*0d40*/  UMOV UR4, 0x400 ;  /* 0x0000040000047882 */ /* 0x00cfe20000000000 */
[----:B------:R-:W-:Y:S01]  /*0d50*/  UMOV UR6, 0x20 ;  /* 0x0000002000067882 */ /* 0x000fe20000000000 */
[----:B------:R-:W-:Y:S01]  /*0d60*/  ELECT P0, URZ, PT ;  /* 0x0000000000ff782f */ /* 0x000fe20003800000 */
[----:B------:R-:W-:-:S04]  /*0d70*/  UIADD3 UR6, UPT, UPT, -UR6, 0x100000, URZ ;  /* 0x0010000006067890 */ /* 0x000fc8000fffe1ff */
[----:B------:R-:W-:Y:S02]  /*0d80*/  USHF.L.U32 UR7, UR6, 0xb, URZ ;  /* 0x0000000b06077899 */ /* 0x000fe400080006ff */
[----:B------:R-:W-:-:S03]  /*0d90*/  USHF.L.U32 UR6, UR6, 0x1, URZ ;  /* 0x0000000106067899 */ /* 0x000fc600080006ff */
[----:B------:R-:W-:Y:S01]  /*0da0*/  ULEA UR4, UR5, UR4, 0x18 ;  /* 0x0000000405047291 */ /* 0x000fe2000f8ec0ff */
[----:B------:R-:W2:Y:S11]  /*0db0*/  FENCE.VIEW.ASYNC.S ;  /* 0x00000000000073c6 */ /* 0x000eb60000000000 */
[----:B--2---:R4:W2:Y:S01]  /*0dc0*/  SYNCS.EXCH.64 URZ, [UR4+0xc0], UR6 ;  /* 0x0000c00604ff75b2 */ /* 0x0048a20008000100 */
[----:B------:R4:W3:Y:S01]  /*0dd0*/  SYNCS.EXCH.64 URZ, [UR4+0xd0], UR6 ;  /* 0x0000d00604ff75b2 */ /* 0x0008e20008000100 */
[----:B------:R4:W1:Y:S01]  /*0de0*/  SYNCS.EXCH.64 URZ, [UR4+0xc8], UR6 ;  /* 0x0000c80604ff75b2 */ /* 0x0008620008000100 */
[----:B------:R4:W1:Y:S02]  /*0df0*/  SYNCS.EXCH.64 URZ, [UR4+0xd8], UR6 ;  /* 0x0000d80604ff75b2 */ /* 0x0008640008000100 */
[----:B----4-:R-:W-:Y:S01]  /*0e00*/  NOP ;  /* 0x0000000000007918 */ /* 0x010fe20000000000 */
.L_x_14:
[----:B--23--:R-:W-:Y:S01]  /*0e10*/  R2UR UR7, R84 ;  /* 0x00000000540772ca */ /* 0x00cfe200000e0000 */
[----:B------:R-:W-:Y:S01]  /*0e20*/  VOTEU.ALL UP0, P1 ;  /* 0x0000000000ff7886 */ /* 0x000fe20000800000 */
[----:B------:R-:W-:Y:S01]  /*0e30*/  UMOV UR4, 0x20 ;  /* 0x0000002000047882 */ /* 0x000fe20000000000 */
[----:B------:R-:W-:Y:S01]  /*0e40*/  NOP ;  /* 0x0000000000007918 */ /* 0x000fe20000000000 */
[----:B------:R-:W-:Y:S01]  /*0e50*/  LOP3.LUT R5, R96, 0x1f, RZ, 0xc0, !PT ;  /* 0x0000001f60057812 */ /* 0x000fe200078ec0ff */
[----:B------:R-:W-:Y:S01]  /*0e60*/  UISETP.NE.AND UP4, UPT, UR21, URZ, UPT ;  /* 0x000000ff1500728c */ /* 0x000fe2000bf85270 */
[----:B------:R-:W-:Y:S01]  /*0e70*/  @!UP0 UMOV UR6, 0x400 ;  /* 0x0000040000068882 */ /* 0x000fe20000000000 */
[----:B------:R-:W-:-:S04]  /*0e80*/  @!UP0 UIADD3 UR4, UPT, UPT, -UR4, 0x100000, URZ ;  /* 0x0010000004048890 */ /* 0x000fc8000fffe1ff */
[----:B------:R-:W-:Y:S02]  /*0e90*/  @!UP0 USHF.L.U32 UR5, UR4, 0xb, URZ ;  /* 0x0000000b04058899 */ /* 0x000fe400080006ff */
[----:B------:R-:W-:Y:S02]  /*0ea0*/  @!UP0 USHF.L.U32 UR4, UR4, 0x1, URZ ;  /* 0x0000000104048899 */ /* 0x000fe400080006ff */
[----:B------:R-:W-:Y:S01]  /*0eb0*/  @!UP0 ULEA UR6, UR7, UR6, 0x18 ;  /* 0x0000000607068291 */ /* 0x000fe2000f8ec0ff */
[----:B------:R-:W2:Y:S01]  /*0ec0*/  LDCU UR7, c[0x0][0x36c] ;  /* 0x00006d80ff0777ac */ /* 0x000ea20008000800 */
[----:B------:R-:W-:Y:S01]  /*0ed0*/  VOTEU.ALL UP0, P1 ;  /* 0x0000000000ff7886 */ /* 0x000fe20000800000 */
[----:B------:R-:W3:Y:S09]  /*0ee0*/  FENCE.VIEW.ASYNC.S ;  /* 0x00000000000073c6 */ /* 0x000ef20000000000 */
[----:B---3--:R3:W4:Y:S01]  /*0ef0*/  @!UP0 SYNCS.EXCH.64 URZ, [UR6+0xe0], UR4 ;  /* 0x0000e00406ff85b2 */ /* 0x0087220008000100 */
[----:B--2---:R-:W-:-:S09]  /*0f00*/  UISETP.EQ.U32.AND UP5, UPT, UR7, 0x1, UPT ;  /* 0x000000010700788c */ /* 0x004fd2000bfa2070 */
[----:B---3--:R-:W-:Y:S05]  /*0f10*/  BRA.U !UP5, `(.L_x_15) ;  /* 0x000000010d087547 */ /* 0x008fea000b800000 */
[----:B-1--4-:R-:W-:Y:S01]  /*0f20*/  UCGABAR_ARV ;  /* 0x00000000000079c7 */ /* 0x012fe20008000000 */
[----:B------:R-:W-:Y:S05]  /*0f30*/  BRA `(.L_x_16) ;  /* 0x0000000000047947 */ /* 0x000fea0003800000 */
.L_x_15:
[----:B-1--4-:R-:W-:Y:S01]  /*0f40*/  NOP ;  /* 0x0000000000007918 */ /* 0x012fe20000000000 */
.L_x_16:
[----:B------:R-:W1:Y:S01]  /*0f50*/  S2UR UR74, SR_CTAID.X ;  /* 0x00000000004a79c3 */ /* 0x000e620000002500 */
[----:B------:R-:W-:-:S05]  /*0f60*/  CS2R.32 R83, SR_CgaSize ;  /* 0x0000000000537805 */ /* 0x000fca0000008a00 */
[----:B------:R-:W-:-:S05]  /*0f70*/  IMAD R83, R83, -0xa0, RZ ;  /* 0xffffff6053537824 */ /* 0x000fca00078e02ff */
[----:B------:R-:W-:-:S14]  /*0f80*/  R2UR UR5, R83 ;  /* 0x00000000530572ca */ /* 0x000fdc00000e0000 */
[----:B------:R-:W2:Y:S01]  /*0f90*/  LDCU UR5, c[0x0][UR5+0x2b0] ;  /* 0x00005600050577ac */ /* 0x000ea20008000800 */
[----:B------:R-:W-:Y:S02]  /*0fa0*/  R2UR UR6, R84 ;  /* 0x00000000540672ca */ /* 0x000fe400000e0000 */
[----:B------:R-:W-:Y:S02]  /*0fb0*/  R2UR UR10, R4 ;  /* 0x00000000040a72ca */ /* 0x000fe400000e0000 */
[----:B------:R-:W-:-:S05]  /*0fc0*/  CS2R.32 R83, SR_CgaSize ;  /* 0x0000000000537805 */ /* 0x000fca0000008a00 */
[----:B------:R-:W-:-:S05]  /*0fd0*/  IMAD R83, R83, -0xa0, RZ ;  /* 0xffffff6053537824 */ /* 0x000fca00078e02ff */
[----:B------:R-:W-:-:S14]  /*0fe0*/  R2UR UR4, R83 ;  /* 0x00000000530472ca */ /* 0x000fdc00000e0000 */
[----:B------:R-:W3:Y:S01]  /*0ff0*/  LDCU UR4, c[0x0][UR4+0x2b4] ;  /* 0x00005680040477ac */ /* 0x000ee20008000800 */
[----:B------:R-:W4:Y:S01]  /*1000*/  S2UR UR7, SR_CTAID.Y ;  /* 0x00000000000779c3 */ /* 0x000f220000002600 */
[----:B------:R-:W-:-:S05]  /*1010*/  CS2R.32 R83, SR_CgaSize ;  /* 0x0000000000537805 */ /* 0x000fca0000008a00 */
[----:B------:R-:W-:-:S05]  /*1020*/  IMAD R83, R83, -0xa0, RZ ;  /* 0xffffff6053537824 */ /* 0x000fca00078e02ff */
[----:B------:R-:W-:-:S14]  /*1030*/  R2UR UR8, R83 ;  /* 0x00000000530872ca */ /* 0x000fdc00000e0000 */
[----:B------:R-:W3:Y:S01]  /*1040*/  LDCU UR8, c[0x0][UR8+0x2a0] ;  /* 0x00005400080877ac */ /* 0x000ee20008000800 */
[----:B------:R-:W-:-:S05]  /*1050*/  CS2R.32 R83, SR_CgaSize ;  /* 0x0000000000537805 */ /* 0x000fca0000008a00 */
[----:B------:R-:W-:-:S05]  /*1060*/  IMAD R83, R83, -0xa0, RZ ;  /* 0xffffff6053537824 */ /* 0x000fca00078e02ff */
[----:B------:R-:W-:-:S14]  /*1070*/  R2UR UR9, R83 ;  /* 0x00000000530972ca */ /* 0x000fdc00000e0000 */
[----:B------:R-:W3:Y:S01]  /*1080*/  LDCU UR9, c[0x0][UR9+0x2a4] ;  /* 0x00005480090977ac */ /* 0x000ee20008000800 */
[----:B------:R-:W3:Y:S01]  /*1090*/  S2UR UR52, SR_CTAID.Z ;  /* 0x00000000003479c3 */ /* 0x000ee20000002700 */
[----:B------:R-:W-:Y:S02]  /*10a0*/  USHF.R.U32.HI UR62, URZ, 0x1, UR6 ;  /* 0x00000001ff3e7899 */ /* 0x000fe40008011606 */
[----:B------:R-:W-:Y:S02]  /*10b0*/  USHF.L.U32 UR56, UR6, 0xc, URZ ;  /* 0x0000000c06387899 */ /* 0x000fe400080006ff */
[----:B------:R-:W-:Y:S02]  /*10c0*/  USHF.L.U32 UR61, UR6, 0x8, URZ ;  /* 0x00000008063d7899 */ /* 0x000fe400080006ff */
[----:B------:R-:W-:Y:S01]  /*10d0*/  USHF.L.U32 UR57, UR6, 0x9, URZ ;  /* 0x0000000906397899 */ /* 0x000fe200080006ff */
[----:B-1----:R-:W-:Y:S01]  /*10e0*/  I2FP.F32.U32 R2, UR74 ;  /* 0x0000004a00027c45 */ /* 0x002fe20008201000 */
[----:B------:R-:W-:Y:S01]  /*10f0*/  UISETP.GT.U32.AND UP0, UPT, UR10, 0xffff, UPT ;  /* 0x0000ffff0a00788c */ /* 0x000fe2000bf04070 */
[----:B------:R-:W1:Y:S03]  /*1100*/  LDCU UR26, c[0x0][0xf24] ;  /* 0x0001e480ff1a77ac */ /* 0x000e660008000800 */
[----:B--2---:R-:W-:Y:S01]  /*1110*/  FMUL R2, R2, UR5 ;  /* 0x0000000502027c20 */ /* 0x004fe20008400000 */
[----:B------:R-:W-:Y:S01]  /*1120*/  USEL UR45, UR10, 0xffff, !UP0 ;  /* 0x0000ffff0a2d7887 */ /* 0x000fe2000c000000 */
[----:B----4-:R-:W-:Y:S01]  /*1130*/  I2FP.F32.U32 R0, UR7 ;  /* 0x0000000700007c45 */ /* 0x010fe20008201000 */
[----:B------:R-:W-:Y:S01]  /*1140*/  UMOV UR30, 0x5 ;  /* 0x00000005001e7882 */ /* 0x000fe20000000000 */
[----:B------:R-:W-:-:S02]  /*1150*/  UMOV UR29, 0x3 ;  /* 0x00000003001d7882 */ /* 0x000fc40000000000 */
[----:B------:R-:W2:Y:S01]  /*1160*/  F2I.U32.TRUNC.NTZ R2, R2 ;  /* 0x0000000200027305 */ /* 0x000ea2000020f000 */
[----:B------:R-:W4:Y:S01]  /*1170*/  LDCU UR39, c[0x0][0xf24] ;  /* 0x0001e480ff2777ac */ /* 0x000f220008000800 */
[----:B---3--:R-:W-:Y:S01]  /*1180*/  FMUL R0, R0, UR4 ;  /* 0x0000000400007c20 */ /* 0x008fe20008400000 */
[----:B------:R-:W-:Y:S01]  /*1190*/  ULOP3.LUT UR4, UR6, 0x2, URZ, 0xc0, !UPT ;  /* 0x0000000206047892 */ /* 0x000fe2000f8ec0ff */
[----:B------:R-:W3:Y:S04]  /*11a0*/  LDCU UR28, c[0x0][0xf30] ;  /* 0x0001e600ff1c77ac */ /* 0x000ee80008000800 */
[----:B------:R-:W4:Y:S01]  /*11b0*/  F2I.U32.TRUNC.NTZ R0, R0 ;  /* 0x0000000000007305 */ /* 0x000f22000020f000 */
[----:B------:R-:W-:Y:S01]  /*11c0*/  UISETP.GT.U32.AND UP0, UPT, UR4, 0xffff, UPT ;  /* 0x0000ffff0400788c */ /* 0x000fe2000bf04070 */
[----:B------:R-:W-:Y:S01]  /*11d0*/  UMOV UR20, UR74 ;  /* 0x0000004a00147c82 */ /* 0x000fe20008000000 */
[----:B-1----:R-:W-:Y:S01]  /*11e0*/  UISETP.GE.AND UP2, UPT, UR26, 0x1, UPT ;  /* 0x000000011a00788c */ /* 0x002fe2000bf46270 */
[----:B--2---:R-:W-:Y:S01]  /*11f0*/  R2UR UR5, R2 ;  /* 0x00000000020572ca */ /* 0x004fe200000e0000 */
[----:B------:R-:W-:Y:S01]  /*1200*/  USEL UR53, UR4, 0xffff, !UP0 ;  /* 0x0000ffff04357887 */ /* 0x000fe2000c000000 */
[----:B------:R-:W-:Y:S01]  /*1210*/  PRMT R2, RZ, 0x7610, R2 ;  /* 0x00007610ff027816 */ /* 0x000fe20000000002 */
[----:B------:R-:W-:Y:S01]  /*1220*/  UMOV UR12, UR7 ;  /* 0x00000007000c7c82 */ /* 0x000fe20008000000 */
[----:B----4-:R-:W-:-:S02]  /*1230*/  R2UR UR6, R0 ;  /* 0x00000000000672ca */ /* 0x010fc400000e0000 */
[----:B------:R-:W-:-:S07]  /*1240*/  PRMT R0, RZ, 0x7610, R0 ;  /* 0x00007610ff007816 */ /* 0x000fce0000000000 */
[----:B------:R-:W-:-:S04]  /*1250*/  UIADD3 UR5, UPT, UPT, -UR5, URZ, URZ ;  /* 0x000000ff05057290 */ /* 0x000fc8000fffe1ff */
[----:B------:R-:W-:Y:S02]  /*1260*/  UIMAD UR5, UR8, UR5, UR74 ;  /* 0x00000005080572a4 */ /* 0x000fe4000f8e024a */
[----:B------:R-:W-:-:S04]  /*1270*/  UIADD3 UR4, UPT, UPT, -UR6, URZ, URZ ;  /* 0x000000ff06047290 */ /* 0x000fc8000fffe1ff */
[----:B------:R-:W-:Y:S01]  /*1280*/  IMAD.U32 R83, RZ, RZ, UR5 ;  /* 0x00000005ff537e24 */ /* 0x000fe2000f8e00ff */
[----:B------:R-:W-:-:S06]  /*1290*/  UIMAD UR4, UR9, UR4, UR7 ;  /* 0x00000004090472a4 */ /* 0x000fcc000f8e0207 */
[----:B------:R-:W-:Y:S01]  /*12a0*/  IMAD.U32 R82, RZ, RZ, UR4 ;  /* 0x00000004ff527e24 */ /* 0x000fe2000f8e00ff */
[----:B---3--:R-:W-:Y:S06]  /*12b0*/  BRA.U UP4, `(.L_x_17) ;  /* 0x0000000104407547 */ /* 0x008fec000b800000 */
[----:B------:R-:W-:Y:S02]  /*12c0*/  R2UR UR4, R83 ;  /* 0x00000000530472ca */ /* 0x000fe400000e0000 */
[----:B------:R-:W-:-:S11]  /*12d0*/  R2UR UR8, R82 ;  /* 0x00000000520872ca */ /* 0x000fd600000e0000 */
[----:B------:R-:W-:Y:S02]  /*12e0*/  UISETP.GT.U32.AND UP0, UPT, UR4, 0x1, UPT ;  /* 0x000000010400788c */ /* 0x000fe4000bf04070 */
[----:B------:R-:W-:Y:S02]  /*12f0*/  ULOP3.LUT UR4, UR4, 0xfffffffe, URZ, 0xc0, !UPT ;  /* 0xfffffffe04047892 */ /* 0x000fe4000f8ec0ff */
[----:B------:R-:W-:Y:S02]  /*1300*/  UISETP.NE.AND UP1, UPT, UR8, URZ, UP0 ;  /* 0x000000ff0800728c */ /* 0x000fe40008725270 */
[----:B------:R-:W-:Y:S02]  /*1310*/  UISETP.NE.AND UP0, UPT, UR8, 0x1, UP0 ;  /* 0x000000010800788c */ /* 0x000fe40008705270 */
[----:B------:R-:W-:Y:S02]  /*1320*/  USEL UR7, URZ, 0x1, UP1 ;  /* 0x00000001ff077887 */ /* 0x000fe40008800000 */
[----:B------:R-:W-:-:S02]  /*1330*/  USEL UR6, URZ, 0x4, UP0 ;  /* 0x00000004ff067887 */ /* 0x000fc40008000000 */
[----:B------:R-:W-:Y:S02]  /*1340*/  USEL UR5, URZ, 0x2, UP1 ;  /* 0x00000002ff057887 */ /* 0x000fe40008800000 */
[----:B------:R-:W-:Y:S02]  /*1350*/  ULEA UR4, UR8, UR4, 0x1 ;  /* 0x0000000408047291 */ /* 0x000fe4000f8e08ff */
[----:B------:R-:W-:Y:S02]  /*1360*/  USEL UR8, URZ, 0x8, UP0 ;  /* 0x00000008ff087887 */ /* 0x000fe40008000000 */
[----:B------:R-:W-:Y:S02]  /*1370*/  UIADD3 UR5, UPT, UPT, UR5, UR6, UR7 ;  /* 0x0000000605057290 */ /* 0x000fe4000fffe007 */
[----:B------:R-:W-:Y:S02]  /*1380*/  USHF.L.U32 UR4, UR29, UR4, URZ ;  /* 0x000000041d047299 */ /* 0x000fe400080006ff */
[----:B------:R-:W-:-:S04]  /*1390*/  UIADD3 UR5, UPT, UPT, UR5, UR8, URZ ;  /* 0x0000000805057290 */ /* 0x000fc8000fffe0ff */
[----:B------:R-:W-:Y:S02]  /*13a0*/  IMAD.U32 R0, RZ, RZ, UR4 ;  /* 0x00000004ff007e24 */ /* 0x000fe4000f8e00ff */
[----:B------:R-:W-:Y:S02]  /*13b0*/  IMAD.U32 R2, RZ, RZ, UR5 ;  /* 0x00000005ff027e24 */ /* 0x000fe4000f8e00ff */
.L_x_17:
[----:B------:R-:W-:Y:S05]  /*13c0*/  BRA.U !UP2, `(.L_x_18) ;  /* 0x000000010ad47547 */ /* 0x000fea000b800000 */
[----:B------:R-:W1:Y:S01]  /*13d0*/  LDCU.128 UR16, c[0x0][0xf10] ;  /* 0x0001e200ff1077ac */ /* 0x000e620008000c00 */
[----:B------:R-:W2:Y:S01]  /*13e0*/  LDCU UR6, c[0x0][0x370] ;  /* 0x00006e00ff0677ac */ /* 0x000ea20008000800 */
[----:B------:R-:W3:Y:S01]  /*13f0*/  LDCU UR5, c[0x0][0x374] ;  /* 0x00006e80ff0577ac */ /* 0x000ee20008000800 */
[----:B------:R-:W4:Y:S01]  /*1400*/  LDCU UR27, c[0x0][0xf0c] ;  /* 0x0001e180ff1b77ac */ /* 0x000f220008000800 */
[----:B------:R-:W4:Y:S01]  /*1410*/  LDCU UR4, c[0x0][0xf20] ;  /* 0x0001e400ff0477ac */ /* 0x000f220008000800 */
[----:B------:R-:W4:Y:S01]  /*1420*/  LDCU.64 UR8, c[0x0][0xf28] ;  /* 0x0001e500ff0877ac */ /* 0x000f220008000a00 */
[----:B-1----:R-:W-:Y:S02]  /*1430*/  UISETP.NE.AND UP0, UPT, UR18, 0x1, UPT ;  /* 0x000000011200788c */ /* 0x002fe4000bf05270 */
[----:B---3--:R-:W-:Y:S02]  /*1440*/  UIMAD.WIDE.U32 UR10, UR5, UR19, URZ ;  /* 0x00000013050a72a5 */ /* 0x008fe4000f8e00ff */
[----:B--2---:R-:W-:-:S02]  /*1450*/  UIMAD.WIDE.U32 UR22, UR6, UR16, URZ ;  /* 0x00000010061672a5 */ /* 0x004fc4000f8e00ff */
[----:B----4-:R-:W-:Y:S02]  /*1460*/  UISETP.NE.AND UP1, UPT, UR27, 0x1, UPT ;  /* 0x000000011b00788c */ /* 0x010fe4000bf25270 */
[----:B------:R-:W-:Y:S01]  /*1470*/  UISETP.NE.AND UP2, UPT, UR26, 0x1, UPT ;  /* 0x000000011a00788c */ /* 0x000fe2000bf45270 */
[----:B------:R-:W-:Y:S02]  /*1480*/  UMOV UR10, UR11 ;  /* 0x0000000b000a7c82 */ /* 0x000fe40008000000 */
[----:B------:R-:W-:Y:S01]  /*1490*/  UMOV UR22, UR23 ;  /* 0x0000001700167c82 */ /* 0x000fe20008000000 */
[----:B------:R-:W-:Y:S02]  /*14a0*/  @UP0 USHF.R.U32.HI UR5, URZ, UR4, UR10 ;  /* 0x00000004ff050299 */ /* 0x000fe4000801160a */
[----:B------:R-:W-:Y:S02]  /*14b0*/  UIMAD.WIDE.U32 UR24, UR12, UR19, URZ ;  /* 0x000000130c1872a5 */ /* 0x000fe4000f8e00ff */
[----:B------:R-:W-:-:S02]  /*14c0*/  UIMAD.WIDE.U32 UR10, UR5, UR8, URZ ;  /* 0x00000008050a72a5 */ /* 0x000fc4000f8e00ff */
[----:B------:R-:W-:Y:S02]  /*14d0*/  @UP1 USHF.R.U32.HI UR6, URZ, UR17, UR22 ;  /* 0x00000011ff061299 */ /* 0x000fe40008011616 */
[----:B------:R-:W-:Y:S02]  /*14e0*/  UIMAD.WIDE.U32 UR14, UR20, UR16, URZ ;  /* 0x00000010140e72a5 */ /* 0x000fe4000f8e00ff */
[----:B------:R-:W-:Y:S01]  /*14f0*/  UIMAD.WIDE.U32 UR22, UR6, UR8, URZ ;  /* 0x00000008061672a5 */ /* 0x000fe2000f8e00ff */
[----:B------:R-:W-:Y:S01]  /*1500*/  UMOV UR24, UR25 ;  /* 0x0000001900187c82 */ /* 0x000fe20008000000 */
[----:B------:R-:W-:Y:S01]  /*1510*/  UMOV UR10, UR11 ;  /* 0x0000000b000a7c82 */ /* 0x000fe20008000000 */
[----:B------:R-:W-:Y:S02]  /*1520*/  USHF.R.U32.HI UR24, URZ, UR4, UR24 ;  /* 0x00000004ff187299 */ /* 0x000fe40008011618 */
[----:B------:R-:W-:Y:S02]  /*1530*/  @UP2 USHF.R.U32.HI UR5, URZ, UR9, UR10 ;  /* 0x00000009ff052299 */ /* 0x000fe4000801160a */
[----:B------:R-:W-:Y:S01]  /*1540*/  UMOV UR7, UR23 ;  /* 0x0000001700077c82 */ /* 0x000fe20008000000 */
[----:B------:R-:W-:Y:S01]  /*1550*/  UMOV UR14, UR15 ;  /* 0x0000000f000e7c82 */ /* 0x000fe20008000000 */
[----:B------:R-:W-:-:S02]  /*1560*/  @UP2 USHF.R.U32.HI UR6, URZ, UR9, UR7 ;  /* 0x00000009ff062299 */ /* 0x000fc40008011607 */
[----:B------:R-:W-:Y:S02]  /*1570*/  USHF.R.U32.HI UR17, URZ, UR17, UR14 ;  /* 0x00000011ff117299 */ /* 0x000fe4000801160e */
[----:B------:R-:W-:Y:S02]  /*1580*/  USEL UR4, UR12, UR24, !UP0 ;  /* 0x000000180c047287 */ /* 0x000fe4000c000000 */
[----:B------:R-:W-:Y:S02]  /*1590*/  UIMAD UR7, UR5, UR26, URZ ;  /* 0x0000001a050772a4 */ /* 0x000fe4000f8e02ff */
[----:B------:R-:W-:Y:S02]  /*15a0*/  USEL UR5, UR20, UR17, !UP1 ;  /* 0x0000001114057287 */ /* 0x000fe4000c800000 */
[----:B------:R-:W-:Y:S02]  /*15b0*/  UIMAD UR13, UR6, UR26, URZ ;  /* 0x0000001a060d72a4 */ /* 0x000fe4000f8e02ff */
[----:B------:R-:W-:-:S02]  /*15c0*/  UISETP.GE.AND UP0, UPT, UR4, UR7, UPT ;  /* 0x000000070400728c */ /* 0x000fc4000bf06270 */
[----:B------:R-:W-:Y:S02]  /*15d0*/  UIMAD.WIDE.U32 UR10, UR4, UR8, URZ ;  /* 0x00000008040a72a5 */ /* 0x000fe4000f8e00ff */
[----:B------:R-:W-:Y:S02]  /*15e0*/  UISETP.GE.OR UP0, UPT, UR5, UR13, UP0 ;  /* 0x0000000d0500728c */ /* 0x000fe40008706670 */
[----:B------:R-:W-:Y:S02]  /*15f0*/  UIMAD.WIDE.U32 UR14, UR5, UR8, URZ ;  /* 0x00000008050e72a5 */ /* 0x000fe4000f8e00ff */
[----:B------:R-:W-:Y:S01]  /*1600*/  UIADD3 UR7, UPT, UPT, -UR4, URZ, URZ ;  /* 0x000000ff04077290 */ /* 0x000fe2000fffe1ff */
[----:B------:R-:W-:Y:S01]  /*1610*/  UMOV UR8, UR11 ;  /* 0x0000000b00087c82 */ /* 0x000fe20008000000 */
[----:B------:R-:W-:Y:S02]  /*1620*/  UIADD3 UR10, UPT, UPT, -UR5, URZ, URZ ;  /* 0x000000ff050a7290 */ /* 0x000fe4000fffe1ff */
[----:B------:R-:W-:-:S02]  /*1630*/  USHF.R.U32.HI UR8, URZ, UR9, UR8 ;  /* 0x00000009ff087299 */ /* 0x000fc40008011608 */
[----:B------:R-:W-:Y:S02]  /*1640*/  UIMAD UR12, UR18, UR7, UR12 ;  /* 0x00000007120c72a4 */ /* 0x000fe4000f8e020c */
[----:B------:R-:W-:Y:S01]  /*1650*/  USEL UR8, UR4, UR8, !UP2 ;  /* 0x0000000804087287 */ /* 0x000fe2000d000000 */
[----:B------:R-:W-:Y:S01]  /*1660*/  @!UP0 UMOV UR7, UR15 ;  /* 0x0000000f00078c82 */ /* 0x000fe20008000000 */
[----:B------:R-:W-:Y:S02]  /*1670*/  UIMAD UR20, UR27, UR10, UR20 ;  /* 0x0000000a1b1472a4 */ /* 0x000fe4000f8e0214 */
[----:B------:R-:W-:Y:S02]  /*1680*/  @!UP0 USHF.R.U32.HI UR7, URZ, UR9, UR7 ;  /* 0x00000009ff078299 */ /* 0x000fe40008011607 */
[----:B------:R-:W-:Y:S02]  /*1690*/  UIADD3 UR9, UPT, UPT, -UR8, URZ, URZ ;  /* 0x000000ff08097290 */ /* 0x000fe4000fffe1ff */
[----:B------:R-:W-:-:S02]  /*16a0*/  @!UP0 USEL UR7, UR5, UR7, !UP2 ;  /* 0x0000000705078287 */ /* 0x000fc4000d000000 */
[----:B------:R-:W-:Y:S02]  /*16b0*/  UIMAD UR9, UR26, UR9, UR4 ;  /* 0x000000091a0972a4 */ /* 0x000fe4000f8e0204 */
[----:B------:R-:W-:Y:S02]  /*16c0*/  @!UP0 UIADD3 UR8, UPT, UPT, UR8, -UR7, URZ ;  /* 0x8000000708088290 */ /* 0x000fe4000fffe0ff */
[----:B------:R-:W-:Y:S02]  /*16d0*/  @!UP0 UIMAD UR6, UR9, UR6, UR7 ;  /* 0x00000006090682a4 */ /* 0x000fe4000f8e0207 */
[----:B------:R-:W-:-:S04]  /*16e0*/  @!UP0 UIMAD UR4, UR8, UR26, UR5 ;  /* 0x0000001a080482a4 */ /* 0x000fc8000f8e0205 */
[----:B------:R-:W-:Y:S01]  /*16f0*/  UIMAD UR12, UR4, UR18, UR12 ;  /* 0x00000012040c72a4 */ /* 0x000fe2000f8e020c */
[----:B------:R-:W-:Y:S02]  /*1700*/  @!UP0 UMOV UR5, UR6 ;  /* 0x0000000600058c82 */ /* 0x000fe40008000000 */
[----:B------:R-:W-:-:S12]  /*1710*/  UIMAD UR20, UR5, UR27, UR20 ;  /* 0x0000001b051472a4 */ /* 0x000fd8000f8e0214 */
.L_x_18:
[----:B------:R-:W-:Y:S02]  /*1720*/  UISETP.NE.AND UP1, UPT, UR28, 0x1, UPT ;  /* 0x000000011c00788c */ /* 0x000fe4000bf25270 */
[----:B------:R-:W-:Y:S02]  /*1730*/  ULOP3.LUT UR57, UR57, 0x200, URZ, 0xc0, !UPT ;  /* 0x0000020039397892 */ /* 0x000fe4000f8ec0ff */
[----:B------:R-:W-:Y:S02]  /*1740*/  ULOP3.LUT UR45, UR45, 0xffff, URZ, 0xc0, !UPT ;  /* 0x0000ffff2d2d7892 */ /* 0x000fe4000f8ec0ff */
[----:B------:R-:W-:Y:S02]  /*1750*/  ULOP3.LUT UR53, UR53, 0xffff, URZ, 0xc0, !UPT ;  /* 0x0000ffff35357892 */ /* 0x000fe4000f8ec0ff */
[----:B------:R-:W-:Y:S02]  /*1760*/  UISETP.NE.AND UP0, UPT, UR21, 0x2, UPT ;  /* 0x000000021500788c */ /* 0x000fe4000bf05270 */
[----:B------:R-:W-:-:S02]  /*1770*/  ULOP3.LUT UR76, UR74, 0x1, URZ, 0xc0, !UPT ;  /* 0x000000014a4c7892 */ /* 0x000fc4000f8ec0ff */
[----:B------:R-:W-:Y:S02]  /*1780*/  ULOP3.LUT UR62, UR62, 0x1, URZ, 0xc0, !UPT ;  /* 0x000000013e3e7892 */ /* 0x000fe4000f8ec0ff */
[----:B------:R-:W-:Y:S02]  /*1790*/  ULOP3.LUT UR56, UR56, 0x2000, URZ, 0xc0, !UPT ;  /* 0x0000200038387892 */ /* 0x000fe4000f8ec0ff */
[----:B------:R-:W-:Y:S02]  /*17a0*/  ULOP3.LUT UR61, UR61, 0x200, URZ, 0xc0, !UPT ;  /* 0x000002003d3d7892 */ /* 0x000fe4000f8ec0ff */
[----:B------:R-:W-:Y:S02]  /*17b0*/  USHF.R.U32.HI UR63, URZ, 0x9, UR57 ;  /* 0x00000009ff3f7899 */ /* 0x000fe40008011639 */
[----:B------:R-:W-:Y:S02]  /*17c0*/  USHF.L.U32 UR45, UR30, UR45, URZ ;  /* 0x0000002d1e2d7299 */ /* 0x000fe400080006ff */
[----:B------:R-:W-:Y:S01]  /*17d0*/  USHF.L.U32 UR53, UR29, UR53, URZ ;  /* 0x000000351d357299 */ /* 0x000fe200080006ff */
[----:B------:R-:W-:Y:S11]  /*17e0*/  BRA.U UP1, `(.L_x_19) ;  /* 0x0000000101447547 */ /* 0x000ff6000b800000 */
[----:B------:R-:W1:Y:S01]  /*17f0*/  LDCU.128 UR8, c[0x0][0xf10] ;  /* 0x0001e200ff0877ac */ /* 0x000e620008000c00 */
[----:B------:R-:W2:Y:S01]  /*1800*/  LDCU UR13, c[0x0][0xf0c] ;  /* 0x0001e180ff0d77ac */ /* 0x000ea20008000800 */
[----:B------:R-:W3:Y:S01]  /*1810*/  LDCU UR14, c[0x0][0xf20] ;  /* 0x0001e400ff0e77ac */ /* 0x000ee20008000800 */
[----:B-1----:R-:W-:Y:S02]  /*1820*/  UIMAD.WIDE.U32 UR6, UR20, UR8, URZ ;  /* 0x00000008140672a5 */ /* 0x002fe4000f8e00ff */
[----:B------:R-:W-:Y:S02]  /*1830*/  UIMAD.WIDE.U32 UR4, UR12, UR11, URZ ;  /* 0x0000000b0c0472a5 */ /* 0x000fe4000f8e00ff */
[----:B--2---:R-:W-:Y:S02]  /*1840*/  UISETP.NE.AND UP2, UPT, UR13, 0x1, UPT ;  /* 0x000000010d00788c */ /* 0x004fe4000bf45270 */
[----:B------:R-:W-:Y:S01]  /*1850*/  UISETP.NE.AND UP1, UPT, UR10, 0x1, UPT ;  /* 0x000000010a00788c */ /* 0x000fe2000bf25270 */
[----:B------:R-:W-:-:S02]  /*1860*/  UMOV UR6, UR7 ;  /* 0x0000000700067c82 */ /* 0x000fc40008000000 */
[----:B------:R-:W-:Y:S01]  /*1870*/  UMOV UR4, UR5 ;  /* 0x0000000500047c82 */ /* 0x000fe20008000000 */
[----:B------:R-:W-:Y:S02]  /*1880*/  USHF.R.U32.HI UR9, URZ, UR9, UR6 ;  /* 0x00000009ff097299 */ /* 0x000fe40008011606 */
[----:B---3--:R-:W-:Y:S02]  /*1890*/  USHF.R.U32.HI UR4, URZ, UR14, UR4 ;  /* 0x0000000eff047299 */ /* 0x008fe40008011604 */
[----:B------:R-:W-:Y:S02]  /*18a0*/  USEL UR5, UR20, UR9, !UP2 ;  /* 0x0000000914057287 */ /* 0x000fe4000d000000 */
[----:B------:R-:W-:-:S04]  /*18b0*/  USEL UR4, UR12, UR4, !UP1 ;  /* 0x000000040c047287 */ /* 0x000fc8000c800000 */
[----:B------:R-:W-:Y:S02]  /*18c0*/  UIADD3 UR6, UPT, UPT, UR5, -UR4, URZ ;  /* 0x8000000405067290 */ /* 0x000fe4000fffe0ff */
[----:B------:R-:W-:Y:S02]  /*18d0*/  UIADD3 UR4, UPT, UPT, -UR5, UR4, URZ ;  /* 0x0000000405047290 */ /* 0x000fe4000fffe1ff */
[----:B------:R-:W-:Y:S02]  /*18e0*/  UIMAD UR12, UR6, UR10, UR12 ;  /* 0x0000000a060c72a4 */ /* 0x000fe4000f8e020c */
[----:B------:R-:W-:-:S12]  /*18f0*/  UIMAD UR20, UR4, UR13, UR20 ;  /* 0x0000000d041472a4 */ /* 0x000fd8000f8e0214 */
.L_x_19:
[----:B------:R-:W-:Y:S05]  /*1900*/  BRA.U !UP5, `(.L_x_20) ;  /* 0x000000010d0c7547 */ /* 0x000fea000b800000 */
[----:B------:R-:W-:Y:S01]  /*1910*/  UCGABAR_WAIT ;  /* 0x0000000000007dc7 */ /* 0x000fe20008000000 */
[----:B------:R-:W-:Y:S01]  /*1920*/  CCTL.IVALL ;  /* 0x00000000ff00798f */ /* 0x000fe20002000000 */
[----:B------:R-:W-:Y:S05]  /*1930*/  BRA `(.L_x_21) ;  /* 0x0000000000047947 */ /* 0x000fea0003800000 */
.L_x_20:
[----:B------:R-:W-:Y:S06]  /*1940*/  BAR.SYNC.DEFER_BLOCKING 0x0 ;  /* 0x0000000000007b1d */ /* 0x000fec0000010000 */
.L_x_21:
[----:B------:R-:W-:Y:S05]  /*1950*/  BRA.U UP0, `(.L_x_22) ;  /* 0x0000001900087547 */ /* 0x000fea000b800000 */
[----:B------:R-:W1:Y:S01]  /*1960*/  LDCU UR6, c[0x0][0x38c] ;  /* 0x00007180ff0677ac */ /* 0x000e620008000800 */
[----:B------:R-:W-:Y:S01]  /*1970*/  PLOP3.LUT P2, PT, PT, PT, UP3, 0x80, 0x8 ;  /* 0x000000000008781c */ /* 0x000fe20003f4f038 */
[----:B------:R-:W-:Y:S01]  /*1980*/  IMAD.MOV.U32 R12, RZ, RZ, 0x1 ;  /* 0x00000001ff0c7424 */ /* 0x000fe200078e00ff */
[----:B------:R-:W-:Y:S02]  /*1990*/  ISETP.NE.AND P3, PT, R5, RZ, P4 ;  /* 0x000000ff0500720c */ /* 0x000fe40002765270 */
[----:B------:R-:W-:Y:S02]  /*19a0*/  CS2R R10, SRZ ;  /* 0x00000000000a7805 */ /* 0x000fe4000001ff00 */
[----:B------:R-:W-:Y:S01]  /*19b0*/  PLOP3.LUT P2, PT, P2, PT, PT, 0x8, 0x80 ;  /* 0x000000000080781c */ /* 0x000fe2000174e170 */
[----:B------:R-:W-:Y:S01]  /*19c0*/  IMAD.MOV.U32 R9, RZ, RZ, RZ ;  /* 0x000000ffff097224 */ /* 0x000fe200078e00ff */
[----:B------:R-:W2:Y:S01]  /*19d0*/  LDCU UR68, c[0x0][0x370] ;  /* 0x00006e00ff4477ac */ /* 0x000ea20008000800 */
[----:B------:R-:W-:Y:S01]  /*19e0*/  IMAD.MOV.U32 R8, RZ, RZ, 0x1 ;  /* 0x00000001ff087424 */ /* 0x000fe200078e00ff */
[----:B------:R-:W3:Y:S01]  /*19f0*/  LDCU.64 UR54, c[0x0][0x348] ;  /* 0x00006900ff3677ac */ /* 0x000ee20008000a00 */
[----:B------:R-:W-:Y:S01]  /*1a00*/  ULEA UR72, UR76, UR62, 0x1 ;  /* 0x0000003e4c487291 */ /* 0x000fe2000f8e08ff */
[----:B------:R-:W4:Y:S01]  /*1a10*/  LDCU UR67, c[0x0][0x374] ;  /* 0x00006e80ff4377ac */ /* 0x000f220008000800 */
[----:B-1----:R-:W-:-:S02]  /*1a20*/  UIADD3 UR5, UPT, UPT, UR6, 0xff, URZ ;  /* 0x000000ff06057890 */ /* 0x002fc4000fffe0ff */
[----:B------:R-:W-:Y:S02]  /*1a30*/  UIADD3 UR75, UPT, UPT, UR6, 0x1fe, URZ ;  /* 0x000001fe064b7890 */ /* 0x000fe4000fffe0ff */
[----:B------:R-:W-:Y:S01]  /*1a40*/  USHF.R.S32.HI UR4, URZ, 0x1f, UR5 ;  /* 0x0000001fff047899 */ /* 0x000fe20008011405 */
[----:B------:R-:W-:-:S03]  /*1a50*/  UMOV UR29, URZ ;  /* 0x000000ff001d7c82 */ /* 0x000fc60008000000 */
[----:B------:R-:W-:Y:S02]  /*1a60*/  ULEA.HI UR4, UR4, UR5, URZ, 0x8 ;  /* 0x0000000504047291 */ /* 0x000fe4000f8f40ff */
[----:B------:R-:W-:Y:S02]  /*1a70*/  UIADD3 UR5, UPT, UPT, UR6, -0x1, URZ ;  /* 0xffffffff06057890 */ /* 0x000fe4000fffe0ff */
[----:B------:R-:W-:Y:S02]  /*1a80*/  USHF.R.S32.HI UR70, URZ, 0x8, UR4 ;  /* 0x00000008ff467899 */ /* 0x000fe40008011404 */
[----:B------:R-:W-:Y:S02]  /*1a90*/  UISETP.GE.U32.AND UP1, UPT, UR5, -0x1ff, UPT ;  /* 0xfffffe010500788c */ /* 0x000fe4000bf26070 */
[----:B------:R-:W-:-:S04]  /*1aa0*/  UISETP.LT.U32.AND UP0, UPT, UR70, 0x3, UPT ;  /* 0x000000034600788c */ /* 0x000fc8000bf01070 */
[----:B------:R-:W-:Y:S02]  /*1ab0*/  USEL UR69, UR70, 0x3, UP0 ;  /* 0x0000000346457887 */ /* 0x000fe40008000000 */
[----:B------:R-:W-:Y:S02]  /*1ac0*/  UISETP.NE.AND UP0, UPT, UR21, URZ, UPT ;  /* 0x000000ff1500728c */ /* 0x000fe4000bf05270 */
[----:B------:R-:W-:Y:S02]  /*1ad0*/  UIADD3 UR4, UPT, UPT, UR69, -0x1, URZ ;  /* 0xffffffff45047890 */ /* 0x000fe4000fffe0ff */
[----:B------:R-:W-:Y:S02]  /*1ae0*/  @UP1 UIADD3 UR4, UPT, UPT, UR69, URZ, URZ ;  /* 0x000000ff45041290 */ /* 0x000fe4000fffe0ff */
[----:B------:R-:W-:Y:S02]  /*1af0*/  USEL UR60, UR60, 0x2, UP0 ;  /* 0x000000023c3c7887 */ /* 0x000fe40008000000 */
[----:B------:R-:W-:-:S02]  /*1b00*/  UIADD3 UR73, UPT, UPT, UR70, -UR69, URZ ;  /* 0x8000004546497290 */ /* 0x000fc4000fffe0ff */
[----:B------:R-:W-:Y:S02]  /*1b10*/  UIADD3 UR64, UPT, UPT, UR4, 0x1, URZ ;  /* 0x0000000104407890 */ /* 0x000fe4000fffe0ff */
[----:B--234-:R-:W-:-:S12]  /*1b20*/  UIADD3 UR71, UPT, UPT, -UR4, URZ, URZ ;  /* 0x000000ff04477290 */ /* 0x01cfd8000fffe1ff */
.L_x_46:
[----:B------:R-:W-:-:S13]  /*1b30*/  R2UR UR4, R84 ;  /* 0x00000000540472ca */ /* 0x000fda00000e0000 */
[----:B------:R-:W-:Y:S01]  /*1b40*/  UISETP.NE.AND UP0, UPT, UR4, URZ, UPT ;  /* 0x000000ff0400728c */ /* 0x000fe2000bf05270 */
[----:B-1----:R-:W1:Y:S02]  /*1b50*/  S2UR UR4, SR_CgaCtaId ;  /* 0x00000000000479c3 */ /* 0x002e640000008800 */
[----:B-1----:R-:W-:-:S06]  /*1b60*/  MOV R84, UR4 ;  /* 0x0000000400547c02 */ /* 0x002fcc0008000f00 */
[----:B---3--:R-:W-:Y:S05]  /*1b70*/  BRA.U UP0, `(.L_x_23) ;  /* 0x0000000100347547 */ /* 0x008fea000b800000 */
[----:B------:R-:W1:Y:S01]  /*1b80*/  S2R R0, SR_CgaCtaId ;  /* 0x0000000000007919 */ /* 0x000e620000008800 */
[----:B------:R-:W-:Y:S02]  /*1b90*/  MOV R3, 0x400 ;  /* 0x0000040000037802 */ /* 0x000fe40000000f00 */
[----:B------:R-:W-:Y:S02]  /*1ba0*/  SHF.L.U32 R2, R8, 0x1f, RZ ;  /* 0x0000001f08027819 */ /* 0x000fe400000006ff */
[----:B-1----:R-:W-:-:S05]  /*1bb0*/  LEA R0, R0, R3, 0x18 ;  /* 0x0000000300007211 */ /* 0x002fca00078ec0ff */
[----:B------:R-:W-:-:S04]  /*1bc0*/  IMAD R3, R9, 0x8, R0 ;  /* 0x0000000809037824 */ /* 0x000fc800078e0200 */
[----:B------:R-:W1:Y:S02]  /*1bd0*/  SYNCS.PHASECHK.TRANS64.TRYWAIT P0, [R3+URZ+0xd0], R2 ;  /* 0x0000d002030075a7 */ /* 0x000e6400080011ff */
[----:B-1----:R-:W-:Y:S05]  /*1be0*/  @!P0 BRA `(.L_x_24) ;  /* 0x0000008c00788947 */ /* 0x002fea0003800000 */
.L_x_150:
[----:B------:R-:W-:Y:S01]  /*1bf0*/  VIADD R9, R9, 0x1 ;  /* 0x0000000109097836 */ /* 0x000fe20000000000 */
[----:B------:R1:W-:Y:S04]  /*1c00*/  SYNCS.ARRIVE.TRANS64.A1T0 RZ, [R3+URZ+0xc0], RZ ;  /* 0x0000c0ff03ff79a7 */ /* 0x0003e800081000ff */
[----:B------:R-:W-:-:S04]  /*1c10*/  ISETP.NE.AND P0, PT, R9, 0x2, PT ;  /* 0x000000020900780c */ /* 0x000fc80003f05270 */
[----:B------:R-:W-:Y:S02]  /*1c20*/  SEL R9, R9, RZ, P0 ;  /* 0x000000ff09097207 */ /* 0x000fe40000000000 */
[----:B-1----:R-:W-:-:S04]  /*1c30*/  SEL R3, RZ, 0x1, P0 ;  /* 0x00000001ff037807 */ /* 0x002fc80000000000 */
[----:B------:R-:W-:Y:S02]  /*1c40*/  LOP3.LUT R8, R8, R3, RZ, 0x3c, !PT ;  /* 0x0000000308087212 */ /* 0x000fe400078e3cff */
.L_x_23:
[----:B------:R-:W-:Y:S01]  /*1c50*/  R2UR UR4, R84 ;  /* 0x00000000540472ca */ /* 0x000fe200000e0000 */
[----:B------:R-:W-:Y:S01]  /*1c60*/  UMOV UR7, 0x400 ;  /* 0x0000040000077882 */ /* 0x000fe20000000000 */
[----:B------:R-:W-:Y:S01]  /*1c70*/  SHF.L.U32 R0, R12, 0x1f, RZ ;  /* 0x0000001f0c007819 */ /* 0x000fe200000006ff */
[----:B------:R-:W-:Y:S02]  /*1c80*/  UISETP.GE.U32.AND UP0, UPT, UR75, 0x1ff, UPT ;  /* 0x000001ff4b00788c */ /* 0x000fe4000bf06070 */
[----:B------:R-:W-:Y:S01]  /*1c90*/  ULEA UR35, UR12, UR76, 0x1 ;  /* 0x0000004c0c237291 */ /* 0x000fe2000f8e08ff */
[----:B------:R-:W-:-:S03]  /*1ca0*/  UMOV UR15, URZ ;  /* 0x000000ff000f7c82 */ /* 0x000fc60008000000 */
[----:B------:R-:W-:-:S04]  /*1cb0*/  USHF.L.U32 UR35, UR35, 0x6, URZ ;  /* 0x0000000623237899 */ /* 0x000fc800080006ff */
[----:B------:R-:W-:-:S04]  /*1cc0*/  ULEA UR7, UR4, UR7, 0x18 ;  /* 0x0000000704077291 */ /* 0x000fc8000f8ec0ff */
[----:B------:R-:W-:-:S09]  /*1cd0*/  ULEA UR4, UR29, UR7, 0x3 ;  /* 0x000000071d047291 */ /* 0x000fd2000f8e18ff */
[----:B------:R1:W2:Y:S01]  /*1ce0*/  SYNCS.PHASECHK.TRANS64.TRYWAIT P1, [UR4+0x18], R0 ;  /* 0x00001800ff0075a7 */ /* 0x0002a20008021104 */
[----:B------:R-:W-:-:S04]  /*1cf0*/  ULEA.HI UR4, UR20, UR20, URZ, 0x1 ;  /* 0x0000001414047291 */ /* 0x000fc8000f8f08ff */
[----:B------:R-:W-:Y:S02]  /*1d00*/  USHF.L.U32 UR5, UR4, 0x7, URZ ;  /* 0x0000000704057899 */ /* 0x000fe400080006ff */
[----:B------:R-:W-:Y:S02]  /*1d10*/  ULOP3.LUT UR20, UR4, 0xfffffffe, URZ, 0xc0, !UPT ;  /* 0xfffffffe04147892 */ /* 0x000fe4000f8ec0ff */
[----:B------:R-:W-:Y:S02]  /*1d20*/  ULOP3.LUT UR5, UR5, 0xffffff00, URZ, 0xc0, !UPT ;  /* 0xffffff0005057892 */ /* 0x000fe4000f8ec0ff */
[----:B------:R-:W-:Y:S02]  /*1d30*/  ULOP3.LUT UR20, UR20, 0x1, UR74, 0xf8, !UPT ;  /* 0x0000000114147892 */ /* 0x000fe4000f8ef84a */
[----:B------:R-:W-:Y:S01]  /*1d40*/  ULEA UR51, UR72, UR5, 0x6 ;  /* 0x0000000548337291 */ /* 0x000fe2000f8e30ff */
[----:B------:R-:W-:Y:S11]  /*1d50*/  BRA.U !UP0, `(.L_x_25) ;  /* 0x0000000508647547 */ /* 0x000ff6000b800000 */
[----:B------:R-:W-:Y:S01]  /*1d60*/  UMOV UR38, UR71 ;  /* 0x0000004700267c82 */ /* 0x000fe20008000000 */
[----:B------:R-:W-:Y:S01]  /*1d70*/  UMOV UR5, UR29 ;  /* 0x0000001d00057c82 */ /* 0x000fe20008000000 */
[----:B------:R-:W-:Y:S01]  /*1d80*/  UMOV UR42, 0x80 ;  /* 0x00000080002a7882 */ /* 0x000fe20000000000 */
[----:B------:R-:W-:Y:S01]  /*1d90*/  UMOV UR19, UR62 ;  /* 0x0000003e00137c82 */ /* 0x000fe20008000000 */
[----:B------:R-:W-:-:S05]  /*1da0*/  UMOV UR11, UR63 ;  /* 0x0000003f000b7c82 */ /* 0x000fca0008000000 */
.L_x_33:
[----:B------:R-:W-:Y:S01]  /*1db0*/  ULEA UR6, UR5, UR7, 0x3 ;  /* 0x0000000705067291 */ /* 0x000fe2000f8e18ff */
[----:B--2---:R-:W-:Y:S01]  /*1dc0*/  @P4 MOV R2, 0x19000 ;  /* 0x0001900000024802 */ /* 0x004fe20000000f00 */
[----:B--23--:R-:W-:Y:S10]  /*1dd0*/  @P1 BRA `(.L_x_26) ;  /* 0x00000000000c1947 */ /* 0x00cff40003800000 */
[----:B------:R-:W-:-:S04]  /*1de0*/  SHF.L.U32 R3, R12, 0x1f, RZ ;  /* 0x0000001f0c037819 */ /* 0x000fc800000006ff */
[----:B------:R-:W2:Y:S02]  /*1df0*/  SYNCS.PHASECHK.TRANS64.TRYWAIT P0, [UR6+0x18], R3 ;  /* 0x00001803ff0075a7 */ /* 0x000ea40008001106 */
[----:B--2---:R-:W-:Y:S05]  /*1e00*/  @!P0 BRA `(.L_x_27) ;  /* 0x0000008c00048947 */ /* 0x004fea0003800000 */
.L_x_26:
[----:B------:R2:W-:Y:S01]  /*1e10*/  @P4 SYNCS.ARRIVE.TRANS64 RZ, [UR6], R2 ;  /* 0x00000002ffff49a7 */ /* 0x0005e20008000006 */
[----:B------:R-:W-:Y:S02]  /*1e20*/  ULOP3.LUT UR4, UR60, 0x2, URZ, 0xfc, !UPT ;  /* 0x000000023c047892 */ /* 0x000fe4000f8efcff */
[----:B------:R-:W-:Y:S02]  /*1e30*/  UIADD3 UR38, UPT, UPT, UR38, 0x1, URZ ;  /* 0x0000000126267890 */ /* 0x000fe4000fffe0ff */
[----:B------:R-:W-:Y:S02]  /*1e40*/  UISETP.NE.AND UP0, UPT, UR4, 0x2, UPT ;  /* 0x000000020400788c */ /* 0x000fe4000bf05270 */
[----:B------:R-:W-:-:S07]  /*1e50*/  UISETP.NE.AND UP4, UPT, UR38, 0x1, UPT ;  /* 0x000000012600788c */ /* 0x000fce000bf85270 */
[----:B------:R-:W-:Y:S05]  /*1e60*/  BRA.U UP0, `(.L_x_28) ;  /* 0x0000000100047547 */ /* 0x000fea000b800000 */
[----:B------:R-:W-:Y:S05]  /*1e70*/  BPT.TRAP 0x1 ;  /* 0x000000040000795c */ /* 0x000fea0000300000 */
.L_x_28:
[----:B------:R-:W-:Y:S04]  /*1e80*/  BSSY.RECONVERGENT B0, `(.L_x_29) ;  /* 0x0000003000007945 */ /* 0x000fe80003800200 */
[----:B------:R-:W-:Y:S05]  /*1e90*/  @!P3 BRA `(.L_x_30) ;  /* 0x000000000004b947 */ /* 0x000fea0003800000 */
[----:B------:R-:W-:Y:S05]  /*1ea0*/  BPT.TRAP 0x1 ;  /* 0x000000040000795c */ /* 0x000fea0000300000 */
.L_x_30:
[----:B------:R-:W-:Y:S05]  /*1eb0*/  BSYNC.RECONVERGENT B0 ;  /* 0x0000000000007941 */ /* 0x000fea0003800200 */
.L_x_29:
[----:B------:R-:W-:Y:S01]  /*1ec0*/  UIADD3 UR4, UPT, UPT, UR5, 0x1, URZ ;  /* 0x0000000105047890 */ /* 0x000fe2000fffe0ff */
[----:B------:R-:W-:Y:S01]  /*1ed0*/  BSSY.RECONVERGENT B0, `(.L_x_31) ;  /* 0x000003b000007945 */ /* 0x000fe20003800200 */
[----:B------:R-:W-:Y:S02]  /*1ee0*/  ELECT P0, URZ, PT ;  /* 0x0000000000ff782f */ /* 0x000fe40003800000 */
[----:B------:R-:W-:-:S04]  /*1ef0*/  UISETP.NE.AND UP0, UPT, UR4, 0x3, UPT ;  /* 0x000000030400788c */ /* 0x000fc8000bf05270 */
[----:B------:R-:W-:Y:S02]  /*1f00*/  USEL UR8, URZ, 0x1, UP0 ;  /* 0x00000001ff087887 */ /* 0x000fe40008000000 */
[----:B------:R-:W-:-:S04]  /*1f10*/  USEL UR29, UR4, URZ, UP0 ;  /* 0x000000ff041d7287 */ /* 0x000fc80008000000 */
[----:B------:R-:W-:Y:S01]  /*1f20*/  ULEA UR4, UR29, UR7, 0x3 ;  /* 0x000000071d047291 */ /* 0x000fe2000f8e18ff */
[----:B------:R-:W-:-:S04]  /*1f30*/  LOP3.LUT R12, R12, UR8, RZ, 0x3c, !PT ;  /* 0x000000080c0c7c12 */ /* 0x000fc8000f8e3cff */
[----:B-1----:R-:W-:-:S04]  /*1f40*/  SHF.L.U32 R0, R12, 0x1f, RZ ;  /* 0x0000001f0c007819 */ /* 0x002fc800000006ff */
[----:B------:R1:W3:Y:S01]  /*1f50*/  SYNCS.PHASECHK.TRANS64.TRYWAIT P1, [UR4+0x18], R0 ;  /* 0x00001800ff0075a7 */ /* 0x0002e20008021104 */
[----:B------:R-:W-:Y:S05]  /*1f60*/  @!P0 BRA `(.L_x_32) ;  /* 0x0000000000c48947 */ /* 0x000fea0003800000 */
[----:B------:R-:W-:Y:S02]  /*1f70*/  ULEA UR40, UR5, UR56, 0xf ;  /* 0x0000003805287291 */ /* 0x000fe4000f8e78ff */
[----:B------:R-:W-:Y:S02]  /*1f80*/  UIADD3 UR14, UP3, UPT, UR54, 0x80, URZ ;  /* 0x00000080360e7890 */ /* 0x000fe4000ff7e0ff */
[----:B------:R-:W-:Y:S02]  /*1f90*/  UIADD3 UR40, UPT, UPT, UR7, UR40, URZ ;  /* 0x0000002807287290 */ /* 0x000fe4000fffe0ff */
[----:B------:R-:W-:Y:S02]  /*1fa0*/  ULEA UR24, UR5, UR7, 0xe ;  /* 0x0000000705187291 */ /* 0x000fe4000f8e70ff */
[----:B------:R-:W-:Y:S02]  /*1fb0*/  UIADD3 UR8, UP2, UPT, UR54, 0x180, URZ ;  /* 0x0000018036087890 */ /* 0x000fe4000ff5e0ff */
[----:B------:R-:W-:-:S02]  /*1fc0*/  UIADD3 UR50, UPT, UPT, UR42, -0x80, URZ ;  /* 0xffffff802a327890 */ /* 0x000fc4000fffe0ff */
[----:B------:R-:W-:Y:S02]  /*1fd0*/  ULOP3.LUT UR49, UR6, 0xfefffff8, URZ, 0xc0, !UPT ;  /* 0xfefffff806317892 */ /* 0x000fe4000f8ec0ff */
[----:B------:R-:W-:Y:S02]  /*1fe0*/  UIADD3.X UR15, UPT, UPT, URZ, UR55, URZ, UP3, !UPT ;  /* 0x00000037ff0f7290 */ /* 0x000fe40009ffe4ff */
[----:B------:R-:W-:Y:S02]  /*1ff0*/  UIADD3 UR48, UPT, UPT, UR40, 0x8400, URZ ;  /* 0x0000840028307890 */ /* 0x000fe4000fffe0ff */
[----:B------:R-:W-:Y:S02]  /*2000*/  UPRMT UR37, URZ, 0x5410, UR45 ;  /* 0x00005410ff257896 */ /* 0x000fe4000800002d */
[----:B------:R-:W-:Y:S02]  /*2010*/  UIADD3 UR40, UPT, UPT, UR40, 0xc400, URZ ;  /* 0x0000c40028287890 */ /* 0x000fe4000fffe0ff */
[----:B------:R-:W-:-:S02]  /*2020*/  UIADD3.X UR9, UPT, UPT, URZ, UR55, URZ, UP2, !UPT ;  /* 0x00000037ff097290 */ /* 0x000fc400097fe4ff */
[----:B------:R-:W-:Y:S02]  /*2030*/  UIADD3 UR32, UPT, UPT, UR24, 0x20400, URZ ;  /* 0x0002040018207890 */ /* 0x000fe4000fffe0ff */
[----:B------:R-:W-:Y:S02]  /*2040*/  UIADD3 UR24, UPT, UPT, UR24, 0x22400, URZ ;  /* 0x0002240018187890 */ /* 0x000fe4000fffe0ff */
[----:B------:R-:W-:Y:S01]  /*2050*/  USHF.L.U32 UR4, UR5, 0xa, URZ ;  /* 0x0000000a05047899 */ /* 0x000fe200080006ff */
[----:B------:R-:W-:Y:S01]  /*2060*/  UMOV UR46, 0x0 ;  /* 0x00000000002e7882 */ /* 0x000fe20000000000 */
[----:B------:R-:W-:Y:S01]  /*2070*/  UMOV UR47, 0x10000000 ;  /* 0x10000000002f7882 */ /* 0x000fe20000000000 */
[----:B------:R-:W-:Y:S01]  /*2080*/  UMOV UR43, UR51 ;  /* 0x00000033002b7c82 */ /* 0x000fe20008000000 */
[----:B------:R-:W-:Y:S01]  /*2090*/  UMOV UR44, UR52 ;  /* 0x00000034002c7c82 */ /* 0x000fe20008000000 */
[----:B------:R-:W-:Y:S01]  /*20a0*/  ULOP3.LUT UR16, UR61, UR4, URZ, 0xfc, !UPT ;  /* 0x000000043d107292 */ /* 0x000fe2000f8efcff */
[----:B------:R-:W-:Y:S01]  /*20b0*/  UTMALDG.3D.MULTICAST.2CTA [UR48], [UR14], UR37, desc[UR46] ;  /* 0x00002e300e0073b4 */ /* 0x000fe20008211825 */
[----:B------:R-:W-:Y:S01]  /*20c0*/  UMOV UR41, UR49 ;  /* 0x0000003100297c82 */ /* 0x000fe20008000000 */
[----:B------:R-:W-:Y:S01]  /*20d0*/  UIADD3 UR30, UP1, UPT, UR54, 0x280, URZ ;  /* 0x00000280361e7890 */ /* 0x000fe2000ff3e0ff */
[----:B------:R-:W-:Y:S01]  /*20e0*/  UMOV UR36, UR52 ;  /* 0x0000003400247c82 */ /* 0x000fe20008000000 */
[----:B------:R-:W-:Y:S01]  /*20f0*/  ULOP3.LUT UR4, UR4, UR57, URZ, 0xfc, !UPT ;  /* 0x0000003904047292 */ /* 0x000fe2000f8efcff */
[----:B------:R-:W-:Y:S01]  /*2100*/  UMOV UR33, UR49 ;  /* 0x0000003100217c82 */ /* 0x000fe20008000000 */
[----:B------:R-:W-:Y:S01]  /*2110*/  UMOV UR34, UR50 ;  /* 0x0000003200227c82 */ /* 0x000fe20008000000 */
[----:B------:R-:W-:Y:S01]  /*2120*/  UIADD3 UR22, UP0, UPT, UR54, 0x380, URZ ;  /* 0x0000038036167890 */ /* 0x000fe2000ff1e0ff */
[----:B------:R-:W-:Y:S01]  /*2130*/  UTMALDG.3D.MULTICAST.2CTA [UR40], [UR14], UR37, desc[UR46] ;  /* 0x00002e280e0073b4 */ /* 0x000fe20008211825 */
[----:B------:R-:W-:Y:S01]  /*2140*/  UMOV UR26, UR42 ;  /* 0x0000002a001a7c82 */ /* 0x000fe20008000000 */
[----:B------:R-:W-:Y:S01]  /*2150*/  UMOV UR27, UR35 ;  /* 0x00000023001b7c82 */ /* 0x000fe20008000000 */
[----:B------:R-:W-:Y:S01]  /*2160*/  UMOV UR28, UR52 ;  /* 0x00000034001c7c82 */ /* 0x000fe20008000000 */
[----:B------:R-:W-:Y:S01]  /*2170*/  UMOV UR25, UR49 ;  /* 0x0000003100197c82 */ /* 0x000fe20008000000 */
[----:B------:R-:W-:-:S02]  /*2180*/  UIADD3.X UR31, UPT, UPT, URZ, UR55, URZ, UP1, !UPT ;  /* 0x00000037ff1f7290 */ /* 0x000fc40008ffe4ff */
[----:B------:R-:W-:Y:S01]  /*2190*/  UIADD3 UR16, UPT, UPT, UR7, 0x2c400, UR16 ;  /* 0x0002c40007107890 */ /* 0x000fe2000fffe010 */
[----:B------:R-:W-:Y:S01]  /*21a0*/  UTMALDG.3D.2CTA [UR32], [UR8], desc[UR46] ;  /* 0x00002e20080075b4 */ /* 0x000fe20008211000 */
[----:B------:R-:W-:Y:S01]  /*21b0*/  UIADD3.X UR23, UPT, UPT, URZ, UR55, URZ, UP0, !UPT ;  /* 0x00000037ff177290 */ /* 0x000fe200087fe4ff */
[----:B------:R-:W-:Y:S01]  /*21c0*/  UMOV UR18, URZ ;  /* 0x000000ff00127c82 */ /* 0x000fe20008000000 */
[----:B------:R-:W-:Y:S01]  /*21d0*/  UMOV UR21, UR52 ;  /* 0x0000003400157c82 */ /* 0x000fe20008000000 */
[----:B------:R-:W-:Y:S01]  /*21e0*/  UMOV UR17, UR49 ;  /* 0x0000003100117c82 */ /* 0x000fe20008000000 */
[----:B------:R-:W-:Y:S01]  /*21f0*/  UMOV UR13, UR52 ;  /* 0x00000034000d7c82 */ /* 0x000fe20008000000 */
[----:B------:R-:W-:Y:S01]  /*2200*/  UMOV UR10, UR18 ;  /* 0x00000012000a7c82 */ /* 0x000fe20008000000 */
[----:B------:R4:W-:Y:S01]  /*2210*/  UTMALDG.3D.2CTA [UR24], [UR8], desc[UR46] ;  /* 0x00002e18080075b4 */ /* 0x0009e20008211000 */
[----:B------:R1:W-:Y:S01]  /*2220*/  UTMALDG.4D.MULTICAST.2CTA [UR16], [UR30], UR37, desc[UR46] ;  /* 0x00002e101e0073b4 */ /* 0x0003e20008219825 */
[----:B----4-:R-:W-:-:S02]  /*2230*/  UIADD3 UR8, UPT, UPT, UR7, 0x2d000, UR4 ;  /* 0x0002d00007087890 */ /* 0x010fc4000fffe004 */
[----:B------:R-:W-:Y:S01]  /*2240*/  UPRMT UR4, URZ, 0x5410, UR53 ;  /* 0x00005410ff047896 */ /* 0x000fe20008000035 */
[----:B------:R-:W-:-:S08]  /*2250*/  UMOV UR9, UR49 ;  /* 0x0000003100097c82 */ /* 0x000fd00008000000 */
[----:B------:R1:W-:Y:S02]  /*2260*/  UTMALDG.4D.MULTICAST.2CTA [UR8], [UR22], UR4, desc[UR46] ;  /* 0x00002e08160073b4 */ /* 0x0003e40008219804 */
[----:B-1----:R-:W-:Y:S01]  /*2270*/  NOP ;  /* 0x0000000000007918 */ /* 0x002fe20000000000 */
.L_x_32:
[----:B------:R-:W-:Y:S05]  /*2280*/  BSYNC.RECONVERGENT B0 ;  /* 0x0000000000007941 */ /* 0x000fea0003800200 */
.L_x_31:
[----:B------:R-:W-:Y:S02]  /*2290*/  UIADD3 UR42, UPT, UPT, UR42, 0x100, URZ ;  /* 0x000001002a2a7890 */ /* 0x000fe4000fffe0ff */
[----:B------:R-:W-:Y:S02]  /*22a0*/  UIADD3 UR11, UPT, UPT, UR11, 0x2, URZ ;  /* 0x000000020b0b7890 */ /* 0x000fe4000fffe0ff */
[----:B------:R-:W-:Y:S01]  /*22b0*/  UIADD3 UR19, UPT, UPT, UR19, 0x2, URZ ;  /* 0x0000000213137890 */ /* 0x000fe2000fffe0ff */
[----:B------:R-:W-:Y:S01]  /*22c0*/  UMOV UR5, UR29 ;  /* 0x0000001d00057c82 */ /* 0x000fe20008000000 */
[----:B------:R-:W-:Y:S01]  /*22d0*/  UMOV UR15, UR64 ;  /* 0x00000040000f7c82 */ /* 0x000fe20008000000 */
[----:B------:R-:W-:Y:S09]  /*22e0*/  BRA.U UP4, `(.L_x_33) ;  /* 0xfffffff904b07547 */ /* 0x000ff2000b83ffff */
.L_x_25:
[----:B------:R-:W-:Y:S01]  /*22f0*/  ULEA UR4, UR29, UR7, 0x3 ;  /* 0x000000071d047291 */ /* 0x000fe2000f8e18ff */
[----:B-1----:R-:W-:Y:S01]  /*2300*/  SHF.L.U32 R0, R12, 0x1f, RZ ;  /* 0x0000001f0c007819 */ /* 0x002fe200000006ff */
[----:B------:R-:W-:Y:S01]  /*2310*/  @!P2 SYNCS.ARRIVE.TRANS64.A1T0 RZ, [UR7+0x78], RZ ;  /* 0x000078ffffffa9a7 */ /* 0x000fe20008100007 */
[----:B------:R-:W-:-:S06]  /*2320*/  UISETP.GT.AND UP0, UPT, UR70, UR69, UPT ;  /* 0x000000454600728c */ /* 0x000fcc000bf04270 */
[----:B--23--:R1:W2:Y:S03]  /*2330*/  SYNCS.PHASECHK.TRANS64.TRYWAIT P1, [UR4+0x18], R0 ;  /* 0x00001800ff0075a7 */ /* 0x00c2a60008021104 */
[----:B------:R-:W-:Y:S05]  /*2340*/  BRA.U !UP0, `(.L_x_34) ;  /* 0x0000000508587547 */ /* 0x000fea000b800000 */
[----:B------:R-:W-:Y:S01]  /*2350*/  UIADD3 UR37, UPT, UPT, UR73, UR15, URZ ;  /* 0x0000000f49257290 */ /* 0x000fe2000fffe0ff */
[----:B------:R-:W-:-:S11]  /*2360*/  UMOV UR6, UR29 ;  /* 0x0000001d00067c82 */ /* 0x000fd60008000000 */
.L_x_42:
[----:B------:R-:W-:Y:S01]  /*2370*/  ULEA UR14, UR6, UR7, 0x3 ;  /* 0x00000007060e7291 */ /* 0x000fe2000f8e18ff */
[----:B--2---:R-:W-:Y:S01]  /*2380*/  @P4 MOV R2, 0x19000 ;  /* 0x0001900000024802 */ /* 0x004fe20000000f00 */
[----:B--23--:R-:W-:Y:S10]  /*2390*/  @P1 BRA `(.L_x_35) ;  /* 0x00000000000c1947 */ /* 0x00cff40003800000 */
[----:B------:R-:W-:-:S04]  /*23a0*/  SHF.L.U32 R3, R12, 0x1f, RZ ;  /* 0x0000001f0c037819 */ /* 0x000fc800000006ff */
[----:B------:R-:W2:Y:S02]  /*23b0*/  SYNCS.PHASECHK.TRANS64.TRYWAIT P0, [UR14+0x18], R3 ;  /* 0x00001803ff0075a7 */ /* 0x000ea4000800110e */
[----:B--2---:R-:W-:Y:S05]  /*23c0*/  @!P0 BRA `(.L_x_36) ;  /* 0x0000008400ac8947 */ /* 0x004fea0003800000 */
.L_x_35:
[----:B------:R2:W-:Y:S01]  /*23d0*/  @P4 SYNCS.ARRIVE.TRANS64 RZ, [UR14], R2 ;  /* 0x00000002ffff49a7 */ /* 0x0005e2000800000e */
[----:B------:R-:W-:-:S04]  /*23e0*/  ULOP3.LUT UR4, UR60, 0x2, URZ, 0xfc, !UPT ;  /* 0x000000023c047892 */ /* 0x000fc8000f8efcff */
[----:B------:R-:W-:-:S09]  /*23f0*/  UISETP.NE.AND UP0, UPT, UR4, 0x2, UPT ;  /* 0x000000020400788c */ /* 0x000fd2000bf05270 */
[----:B------:R-:W-:Y:S05]  /*2400*/  BRA.U UP0, `(.L_x_37) ;  /* 0x0000000100047547 */ /* 0x000fea000b800000 */
[----:B------:R-:W-:Y:S05]  /*2410*/  BPT.TRAP 0x1 ;  /* 0x000000040000795c */ /* 0x000fea0000300000 */
.L_x_37:
[----:B------:R-:W-:Y:S04]  /*2420*/  BSSY.RECONVERGENT B0, `(.L_x_38) ;  /* 0x0000003000007945 */ /* 0x000fe80003800200 */
[----:B------:R-:W-:Y:S05]  /*2430*/  @!P3 BRA `(.L_x_39) ;  /* 0x000000000004b947 */ /* 0x000fea0003800000 */
[----:B------:R-:W-:Y:S05]  /*2440*/  BPT.TRAP 0x1 ;  /* 0x000000040000795c */ /* 0x000fea0000300000 */
.L_x_39:
[----:B------:R-:W-:Y:S05]  /*2450*/  BSYNC.RECONVERGENT B0 ;  /* 0x0000000000007941 */ /* 0x000fea0003800200 */
.L_x_38:
        /* <DEDUP_REMOVED lines=14> */
[----:B------:R-:W-:Y:S02]  /*2540*/  USHF.L.U32 UR50, UR15, 0x8, URZ ;  /* 0x000000080f327899 */ /* 0x000fe400080006ff */
[----:B------:R-:W-:Y:S02]  /*2550*/  USHF.L.U32 UR8, UR6, 0xa, URZ ;  /* 0x0000000a06087899 */ /* 0x000fe400080006ff */
[----:B------:R-:W-:-:S02]  /*2560*/  ULOP3.LUT UR49, UR14, 0xfefffff8, URZ, 0xc0, !UPT ;  /* 0xfefffff80e317892 */ /* 0x000fc4000f8ec0ff */
[----:B------:R-:W-:Y:S02]  /*2570*/  UIADD3.X UR5, UPT, UPT, URZ, UR55, URZ, UP3, !UPT ;  /* 0x00000037ff057290 */ /* 0x000fe40009ffe4ff */
[----:B------:R-:W-:Y:S02]  /*2580*/  UIADD3 UR48, UPT, UPT, UR40, 0x8400, URZ ;  /* 0x0000840028307890 */ /* 0x000fe4000fffe0ff */
[----:B------:R-:W-:Y:S02]  /*2590*/  UPRMT UR10, URZ, 0x5410, UR45 ;  /* 0x00005410ff0a7896 */ /* 0x000fe4000800002d */
[----:B------:R-:W-:Y:S02]  /*25a0*/  UIADD3 UR42, UPT, UPT, UR50, 0x80, URZ ;  /* 0x00000080322a7890 */ /* 0x000fe4000fffe0ff */
[----:B------:R-:W-:Y:S02]  /*25b0*/  UIADD3 UR40, UPT, UPT, UR40, 0xc400, URZ ;  /* 0x0000c40028287890 */ /* 0x000fe4000fffe0ff */
[----:B------:R-:W-:-:S02]  /*25c0*/  ULEA UR24, UR6, UR7, 0xe ;  /* 0x0000000706187291 */ /* 0x000fc4000f8e70ff */
[----:B------:R-:W-:Y:S02]  /*25d0*/  UIADD3 UR22, UP2, UPT, UR54, 0x180, URZ ;  /* 0x0000018036167890 */ /* 0x000fe4000ff5e0ff */
[----:B------:R-:W-:Y:S02]  /*25e0*/  USHF.L.U32 UR11, UR15, 0x1, URZ ;  /* 0x000000010f0b7899 */ /* 0x000fe400080006ff */
[----:B------:R-:W-:Y:S02]  /*25f0*/  UIADD3 UR30, UP1, UPT, UR54, 0x280, URZ ;  /* 0x00000280361e7890 */ /* 0x000fe4000ff3e0ff */
[----:B------:R-:W-:Y:S02]  /*2600*/  ULOP3.LUT UR16, UR61, UR8, URZ, 0xfc, !UPT ;  /* 0x000000083d107292 */ /* 0x000fe4000f8efcff */
[----:B------:R-:W-:Y:S02]  /*2610*/  UIADD3.X UR23, UPT, UPT, URZ, UR55, URZ, UP2, !UPT ;  /* 0x00000037ff177290 */ /* 0x000fe400097fe4ff */
[----:B------:R-:W-:Y:S01]  /*2620*/  UIADD3 UR32, UPT, UPT, UR24, 0x20400, URZ ;  /* 0x0002040018207890 */ /* 0x000fe2000fffe0ff */
[----:B------:R-:W-:Y:S01]  /*2630*/  UMOV UR58, 0x0 ;  /* 0x00000000003a7882 */ /* 0x000fe20000000000 */
[----:B------:R-:W-:Y:S01]  /*2640*/  UMOV UR59, 0x10000000 ;  /* 0x10000000003b7882 */ /* 0x000fe20000000000 */
[----:B------:R-:W-:Y:S01]  /*2650*/  UIADD3 UR46, UP0, UPT, UR54, 0x380, URZ ;  /* 0x00000380362e7890 */ /* 0x000fe2000ff1e0ff */
[----:B------:R-:W-:Y:S01]  /*2660*/  UTMALDG.3D.MULTICAST.2CTA [UR48], [UR4], UR10, desc[UR58] ;  /* 0x00003a30040073b4 */ /* 0x000fe2000821180a */
[----:B------:R-:W-:-:S02]  /*2670*/  ULOP3.LUT UR8, UR8, UR57, URZ, 0xfc, !UPT ;  /* 0x0000003908087292 */ /* 0x000fc4000f8efcff */
[----:B------:R-:W-:Y:S01]  /*2680*/  UIADD3 UR24, UPT, UPT, UR24, 0x22400, URZ ;  /* 0x0002240018187890 */ /* 0x000fe2000fffe0ff */
[----:B------:R-:W-:Y:S01]  /*2690*/  UMOV UR43, UR51 ;  /* 0x00000033002b7c82 */ /* 0x000fe20008000000 */
[----:B------:R-:W-:Y:S01]  /*26a0*/  UMOV UR44, UR52 ;  /* 0x00000034002c7c82 */ /* 0x000fe20008000000 */
[----:B------:R-:W-:Y:S01]  /*26b0*/  UIADD3.X UR31, UPT, UPT, URZ, UR55, URZ, UP1, !UPT ;  /* 0x00000037ff1f7290 */ /* 0x000fe20008ffe4ff */
[----:B------:R-:W-:Y:S01]  /*26c0*/  UMOV UR41, UR49 ;  /* 0x0000003100297c82 */ /* 0x000fe20008000000 */
[----:B------:R-:W-:Y:S01]  /*26d0*/  ULOP3.LUT UR19, UR11, UR62, URZ, 0xfc, !UPT ;  /* 0x0000003e0b137292 */ /* 0x000fe2000f8efcff */
[----:B------:R4:W-:Y:S01]  /*26e0*/  UTMALDG.3D.MULTICAST.2CTA [UR40], [UR4], UR10, desc[UR58] ;  /* 0x00003a28040073b4 */ /* 0x0009e2000821180a */
[----:B------:R-:W-:Y:S02]  /*26f0*/  UIADD3 UR16, UPT, UPT, UR7, 0x2c400, UR16 ;  /* 0x0002c40007107890 */ /* 0x000fe4000fffe010 */
[----:B------:R-:W-:Y:S02]  /*2700*/  UIADD3 UR11, UPT, UPT, UR63, UR11, URZ ;  /* 0x0000000b3f0b7290 */ /* 0x000fe4000fffe0ff */
[----:B------:R-:W-:-:S02]  /*2710*/  UIADD3 UR8, UPT, UPT, UR7, 0x2d000, UR8 ;  /* 0x0002d00007087890 */ /* 0x000fc4000fffe008 */
[----:B------:R-:W-:Y:S01]  /*2720*/  UIADD3.X UR47, UPT, UPT, URZ, UR55, URZ, UP0, !UPT ;  /* 0x00000037ff2f7290 */ /* 0x000fe200087fe4ff */
[----:B------:R-:W-:Y:S01]  /*2730*/  UMOV UR36, UR52 ;  /* 0x0000003400247c82 */ /* 0x000fe20008000000 */
[----:B------:R-:W-:Y:S01]  /*2740*/  UMOV UR33, UR49 ;  /* 0x0000003100217c82 */ /* 0x000fe20008000000 */
[----:B------:R-:W-:Y:S01]  /*2750*/  UMOV UR34, UR50 ;  /* 0x0000003200227c82 */ /* 0x000fe20008000000 */
[----:B------:R-:W-:Y:S01]  /*2760*/  UMOV UR27, UR35 ;  /* 0x00000023001b7c82 */ /* 0x000fe20008000000 */
[----:B------:R-:W-:Y:S01]  /*2770*/  UMOV UR28, UR52 ;  /* 0x00000034001c7c82 */ /* 0x000fe20008000000 */
[----:B------:R-:W-:Y:S01]  /*2780*/  UMOV UR25, UR49 ;  /* 0x0000003100197c82 */ /* 0x000fe20008000000 */
[----:B------:R-:W-:Y:S01]  /*2790*/  UMOV UR26, UR42 ;  /* 0x0000002a001a7c82 */ /* 0x000fe20008000000 */
[----:B------:R-:W-:Y:S01]  /*27a0*/  UMOV UR18, URZ ;  /* 0x000000ff00127c82 */ /* 0x000fe20008000000 */
[----:B------:R-:W-:Y:S01]  /*27b0*/  UMOV UR21, UR52 ;  /* 0x0000003400157c82 */ /* 0x000fe20008000000 */
[----:B------:R-:W-:Y:S01]  /*27c0*/  UTMALDG.3D.2CTA [UR32], [UR22], desc[UR58] ;  /* 0x00003a20160075b4 */ /* 0x000fe20008211000 */
[----:B------:R-:W-:Y:S01]  /*27d0*/  UMOV UR17, UR49 ;  /* 0x0000003100117c82 */ /* 0x000fe20008000000 */
[----:B------:R-:W-:Y:S01]  /*27e0*/  UMOV UR13, UR52 ;  /* 0x00000034000d7c82 */ /* 0x000fe20008000000 */
[----:B------:R-:W-:Y:S01]  /*27f0*/  UMOV UR9, UR49 ;  /* 0x0000003100097c82 */ /* 0x000fe20008000000 */
[----:B------:R-:W-:Y:S01]  /*2800*/  UTMALDG.3D.2CTA [UR24], [UR22], desc[UR58] ;  /* 0x00003a18160075b4 */ /* 0x000fe20008211000 */
[----:B------:R2:W-:Y:S01]  /*2810*/  UTMALDG.4D.MULTICAST.2CTA [UR16], [UR30], UR10, desc[UR58] ;  /* 0x00003a101e0073b4 */ /* 0x0005e2000821980a */
[----:B----4-:R-:W-:Y:S01]  /*2820*/  UPRMT UR4, URZ, 0x5410, UR53 ;  /* 0x00005410ff047896 */ /* 0x010fe20008000035 */
[----:B--2---:R-:W-:-:S08]  /*2830*/  UMOV UR10, UR18 ;  /* 0x00000012000a7c82 */ /* 0x004fd00008000000 */
[----:B------:R4:W-:Y:S02]  /*2840*/  UTMALDG.4D.MULTICAST.2CTA [UR8], [UR46], UR4, desc[UR58] ;  /* 0x00003a082e0073b4 */ /* 0x0009e40008219804 */
[----:B----4-:R-:W-:Y:S01]  /*2850*/  NOP ;  /* 0x0000000000007918 */ /* 0x010fe20000000000 */
.L_x_41:
[----:B------:R-:W-:Y:S05]  /*2860*/  BSYNC.RECONVERGENT B0 ;  /* 0x0000000000007941 */ /* 0x000fea0003800200 */
.L_x_40:
[----:B------:R-:W-:Y:S01]  /*2870*/  UIADD3 UR15, UPT, UPT, UR15, 0x1, URZ ;  /* 0x000000010f0f7890 */ /* 0x000fe2000fffe0ff */
[----:B------:R-:W-:-:S03]  /*2880*/  UMOV UR6, UR29 ;  /* 0x0000001d00067c82 */ /* 0x000fc60008000000 */
[----:B------:R-:W-:-:S09]  /*2890*/  UISETP.NE.AND UP0, UPT, UR15, UR37, UPT ;  /* 0x000000250f00728c */ /* 0x000fd2000bf05270 */
[----:B------:R-:W-:Y:S05]  /*28a0*/  BRA.U UP0, `(.L_x_42) ;  /* 0xfffffff900b07547 */ /* 0x000fea000b83ffff */
.L_x_34:
[C---:B------:R-:W-:Y:S01]  /*28b0*/  LEA R3, R11.reuse, UR7, 0x3 ;  /* 0x000000070b037c11 */ /* 0x040fe2000f8e18ff */
[----:B------:R-:W-:Y:S01]  /*28c0*/  NOP ;  /* 0x0000000000007918 */ /* 0x000fe20000000000 */
[----:B-1----:R-:W-:Y:S02]  /*28d0*/  SHF.L.U32 R0, R10, 0x1f, RZ ;  /* 0x0000001f0a007819 */ /* 0x002fe400000006ff */
[----:B------:R-:W-:Y:S02]  /*28e0*/  LEA R5, R11, UR7, 0x4 ;  /* 0x000000070b057c11 */ /* 0x000fe4000f8e20ff */
[----:B------:R-:W1:Y:S02]  /*28f0*/  SYNCS.PHASECHK.TRANS64.TRYWAIT P0, [R3+URZ+0x80], R0 ;  /* 0x00008000030075a7 */ /* 0x000e6400080011ff */
[----:B-1----:R-:W-:Y:S05]  /*2900*/  @!P0 BRA `(.L_x_43) ;  /* 0x0000008000748947 */ /* 0x002fea0003800000 */
.L_x_153:
[----:B------:R-:W4:Y:S01]  /*2910*/  LDS.128 R4, [R5+0xf0] ;  /* 0x0000f00005047984 */ /* 0x000f220000000c00 */
[----:B------:R-:W-:Y:S01]  /*2920*/  UISETP.GE.AND UP0, UPT, UR39, 0x1, UPT ;  /* 0x000000012700788c */ /* 0x000fe2000bf06270 */
[----:B------:R-:W-:Y:S01]  /*2930*/  @!PT LDS RZ, [RZ] ;  /* 0x00000000fffff984 */ /* 0x000fe20000000800 */
[----:B------:R-:W-:Y:S01]  /*2940*/  @!PT LDS RZ, [RZ] ;  /* 0x00000000fffff984 */ /* 0x000fe20000000800 */
[----:B------:R-:W-:Y:S01]  /*2950*/  @!PT LDS RZ, [RZ] ;  /* 0x00000000fffff984 */ /* 0x000fe20000000800 */
[----:B------:R-:W-:Y:S01]  /*2960*/  @!PT LDS RZ, [RZ] ;  /* 0x00000000fffff984 */ /* 0x000fe20000000800 */
[----:B------:R1:W-:Y:S06]  /*2970*/  MEMBAR.ALL.CTA ;  /* 0x0000000000007992 */ /* 0x0003ec0000008000 */
[----:B-1----:R-:W1:Y:S01]  /*2980*/  FENCE.VIEW.ASYNC.S ;  /* 0x00000000000073c6 */ /* 0x002e620000000000 */
[----:B----4-:R-:W-:-:S13]  /*2990*/  LOP3.LUT P0, RZ, R6, 0x1, RZ, 0xc0, !PT ;  /* 0x0000000106ff7812 */ /* 0x010fda000780c0ff */
[----:B-1----:R-:W-:Y:S01]  /*29a0*/  VOTEU.ANY UP1, P0 ;  /* 0x0000000000ff7886 */ /* 0x002fe20000020100 */
[----:B------:R-:W-:-:S13]  /*29b0*/  PLOP3.LUT P0, PT, PT, PT, UP1, 0x80, 0x8 ;  /* 0x000000000008781c */ /* 0x000fda0003f0f018 */
[----:B------:R-:W-:Y:S02]  /*29c0*/  @P0 LOP3.LUT R0, R5, 0xffff, RZ, 0xc0, !PT ;  /* 0x0000ffff05000812 */ /* 0x000fe400078ec0ff */
[----:B--2---:R-:W-:Y:S02]  /*29d0*/  @P0 MOV R2, R4 ;  /* 0x0000000400020202 */ /* 0x004fe40000000f00 */
[----:B------:R-:W-:Y:S01]  /*29e0*/  @P0 R2UR UR5, R0 ;  /* 0x00000000000502ca */ /* 0x000fe200000e0000 */
[----:B------:R-:W-:Y:S01]  /*29f0*/  VIADD R0, R3, 0x90 ;  /* 0x0000009003007836 */ /* 0x000fe20000000000 */
[----:B------:R-:W-:Y:S02]  /*2a00*/  @P0 SHF.R.U32.HI R4, RZ, 0x10, R5 ;  /* 0x00000010ff040819 */ /* 0x000fe40000011605 */
[----:B------:R-:W-:Y:S02]  /*2a10*/  @P0 R2UR UR6, R2 ;  /* 0x00000000020602ca */ /* 0x000fe400000e0000 */
[----:B------:R-:W-:-:S02]  /*2a20*/  PRMT R0, RZ, 0x654, R0 ;  /* 0x00000654ff007816 */ /* 0x000fc40000000000 */
[----:B------:R-:W-:Y:S02]  /*2a30*/  @P0 R2UR UR4, R4 ;  /* 0x00000000040402ca */ /* 0x000fe400000e0000 */
[----:B------:R1:W-:Y:S03]  /*2a40*/  SYNCS.ARRIVE.TRANS64.RED.A1T0 RZ, [R0+URZ], RZ ;  /* 0x000000ff00ff79a7 */ /* 0x0003e600081004ff */
[----:B------:R-:W-:-:S04]  /*2a50*/  @UP1 UMOV UR65, UR5 ;  /* 0x0000000500411c82 */ /* 0x000fc80008000000 */
[----:B------:R-:W-:-:S04]  /*2a60*/  @UP1 UMOV UR66, UR6 ;  /* 0x0000000600421c82 */ /* 0x000fc80008000000 */
[----:B------:R-:W-:Y:S01]  /*2a70*/  @UP1 UMOV UR52, UR4 ;  /* 0x0000000400341c82 */ /* 0x000fe20008000000 */
[----:B------:R-:W-:Y:S05]  /*2a80*/  BRA.U !UP0, `(.L_x_44) ;  /* 0x0000000108d47547 */ /* 0x000fea000b800000 */
[----:B------:R-:W2:Y:S01]  /*2a90*/  LDCU.128 UR12, c[0x0][0xf10] ;  /* 0x0001e200ff0c77ac */ /* 0x000ea20008000c00 */
[----:B------:R-:W4:Y:S01]  /*2aa0*/  LDCU UR21, c[0x0][0xf20] ;  /* 0x0001e400ff1577ac */ /* 0x000f220008000800 */
[----:B------:R-:W3:Y:S01]  /*2ab0*/  LDCU UR20, c[0x0][0xf0c] ;  /* 0x0001e180ff1477ac */ /* 0x000ee20008000800 */
[----:B------:R-:W1:Y:S01]  /*2ac0*/  LDCU.64 UR8, c[0x0][0xf28] ;  /* 0x0001e500ff0877ac */ /* 0x000e620008000a00 */
[----:B------:R-:W-:Y:S02]  /*2ad0*/  UISETP.NE.AND UP3, UPT, UR39, 0x1, UPT ;  /* 0x000000012700788c */ /* 0x000fe4000bf65270 */
[----:B--2---:R-:W-:Y:S02]  /*2ae0*/  UIMAD.WIDE.U32 UR10, UR67, UR15, URZ ;  /* 0x0000000f430a72a5 */ /* 0x004fe4000f8e00ff */
[----:B------:R-:W-:Y:S02]  /*2af0*/  UIMAD.WIDE.U32 UR4, UR68, UR12, URZ ;  /* 0x0000000c440472a5 */ /* 0x000fe4000f8e00ff */
[----:B------:R-:W-:-:S02]  /*2b00*/  UISETP.NE.AND UP0, UPT, UR14, 0x1, UPT ;  /* 0x000000010e00788c */ /* 0x000fc4000bf05270 */
[----:B------:R-:W-:Y:S01]  /*2b10*/  UIMAD.WIDE.U32 UR18, UR65, UR15, URZ ;  /* 0x0000000f411272a5 */ /* 0x000fe2000f8e00ff */
[----:B------:R-:W-:Y:S02]  /*2b20*/  UMOV UR10, UR11 ;  /* 0x0000000b000a7c82 */ /* 0x000fe40008000000 */
[----:B------:R-:W-:Y:S01]  /*2b30*/  UMOV UR4, UR5 ;  /* 0x0000000500047c82 */ /* 0x000fe20008000000 */
[----:B----4-:R-:W-:Y:S02]  /*2b40*/  USHF.R.U32.HI UR10, URZ, UR21, UR10 ;  /* 0x00000015ff0a7299 */ /* 0x010fe4000801160a */
[----:B---3--:R-:W-:Y:S02]  /*2b50*/  UISETP.NE.AND UP2, UPT, UR20, 0x1, UPT ;  /* 0x000000011400788c */ /* 0x008fe4000bf45270 */
[----:B------:R-:W-:Y:S02]  /*2b60*/  USHF.R.U32.HI UR4, URZ, UR13, UR4 ;  /* 0x0000000dff047299 */ /* 0x000fe40008011604 */
[----:B------:R-:W-:-:S02]  /*2b70*/  USEL UR5, UR67, UR10, !UP0 ;  /* 0x0000000a43057287 */ /* 0x000fc4000c000000 */
[----:B------:R-:W-:Y:S02]  /*2b80*/  USEL UR6, UR68, UR4, !UP2 ;  /* 0x0000000444067287 */ /* 0x000fe4000d000000 */
[----:B-1----:R-:W-:Y:S01]  /*2b90*/  UIMAD.WIDE.U32 UR10, UR5, UR8, URZ ;  /* 0x00000008050a72a5 */ /* 0x002fe2000f8e00ff */
[----:B------:R-:W-:Y:S01]  /*2ba0*/  UMOV UR4, UR19 ;  /* 0x0000001300047c82 */ /* 0x000fe20008000000 */
[----:B------:R-:W-:Y:S02]  /*2bb0*/  UIMAD.WIDE.U32 UR16, UR66, UR12, URZ ;  /* 0x0000000c421072a5 */ /* 0x000fe4000f8e00ff */
[----:B------:R-:W-:-:S03]  /*2bc0*/  UIMAD.WIDE.U32 UR18, UR6, UR8, URZ ;  /* 0x00000008061272a5 */ /* 0x000fc6000f8e00ff */
[----:B------:R-:W-:Y:S01]  /*2bd0*/  UMOV UR10, UR11 ;  /* 0x0000000b000a7c82 */ /* 0x000fe20008000000 */
[----:B------:R-:W-:Y:S02]  /*2be0*/  USHF.R.U32.HI UR4, URZ, UR21, UR4 ;  /* 0x00000015ff047299 */ /* 0x000fe40008011604 */
[----:B------:R-:W-:Y:S01]  /*2bf0*/  @UP3 USHF.R.U32.HI UR5, URZ, UR9, UR10 ;  /* 0x00000009ff053299 */ /* 0x000fe2000801160a */
[----:B------:R-:W-:Y:S01]  /*2c00*/  UMOV UR16, UR17 ;  /* 0x0000001100107c82 */ /* 0x000fe20008000000 */
[----:B------:R-:W-:Y:S01]  /*2c10*/  UMOV UR18, UR19 ;  /* 0x0000001300127c82 */ /* 0x000fe20008000000 */
[----:B------:R-:W-:Y:S02]  /*2c20*/  USHF.R.U32.HI UR13, URZ, UR13, UR16 ;  /* 0x0000000dff0d7299 */ /* 0x000fe40008011610 */
[----:B------:R-:W-:Y:S02]  /*2c30*/  USEL UR4, UR65, UR4, !UP0 ;  /* 0x0000000441047287 */ /* 0x000fe4000c000000 */
[----:B------:R-:W-:-:S02]  /*2c40*/  @UP3 USHF.R.U32.HI UR6, URZ, UR9, UR18 ;  /* 0x00000009ff063299 */ /* 0x000fc40008011612 */
[----:B------:R-:W-:Y:S02]  /*2c50*/  UIMAD UR10, UR39, UR5, URZ ;  /* 0x00000005270a72a4 */ /* 0x000fe4000f8e02ff */
[----:B------:R-:W-:Y:S02]  /*2c60*/  USEL UR5, UR66, UR13, !UP2 ;  /* 0x0000000d42057287 */ /* 0x000fe4000d000000 */
[----:B------:R-:W-:Y:S02]  /*2c70*/  UIMAD UR12, UR39, UR6, URZ ;  /* 0x00000006270c72a4 */ /* 0x000fe4000f8e02ff */
[----:B------:R-:W-:Y:S02]  /*2c80*/  UISETP.GE.AND UP0, UPT, UR4, UR10, UPT ;  /* 0x0000000a0400728c */ /* 0x000fe4000bf06270 */
[----:B------:R-:W-:Y:S02]  /*2c90*/  UIMAD.WIDE.U32 UR10, UR4, UR8, URZ ;  /* 0x00000008040a72a5 */ /* 0x000fe4000f8e00ff */
[----:B------:R-:W-:-:S02]  /*2ca0*/  UISETP.GE.OR UP0, UPT, UR5, UR12, UP0 ;  /* 0x0000000c0500728c */ /* 0x000fc40008706670 */
[----:B------:R-:W-:Y:S02]  /*2cb0*/  UIMAD.WIDE.U32 UR12, UR5, UR8, URZ ;  /* 0x00000008050c72a5 */ /* 0x000fe4000f8e00ff */
[----:B------:R-:W-:Y:S01]  /*2cc0*/  UIADD3 UR12, UPT, UPT, -UR5, URZ, URZ ;  /* 0x000000ff050c7290 */ /* 0x000fe2000fffe1ff */
[----:B------:R-:W-:Y:S01]  /*2cd0*/  UMOV UR10, UR11 ;  /* 0x0000000b000a7c82 */ /* 0x000fe20008000000 */
[----:B------:R-:W-:Y:S02]  /*2ce0*/  UIADD3 UR11, UPT, UPT, -UR4, URZ, URZ ;  /* 0x000000ff040b7290 */ /* 0x000fe4000fffe1ff */
[----:B------:R-:W-:-:S03]  /*2cf0*/  USHF.R.U32.HI UR10, URZ, UR9, UR10 ;  /* 0x00000009ff0a7299 */ /* 0x000fc6000801160a */
[----:B------:R-:W-:Y:S01]  /*2d00*/  @!UP0 UMOV UR8, UR13 ;  /* 0x0000000d00088c82 */ /* 0x000fe20008000000 */
[----:B------:R-:W-:Y:S02]  /*2d10*/  UIMAD UR11, UR14, UR11, UR65 ;  /* 0x0000000b0e0b72a4 */ /* 0x000fe4000f8e0241 */
[----:B------:R-:W-:Y:S02]  /*2d20*/  USEL UR10, UR4, UR10, !UP3 ;  /* 0x0000000a040a7287 */ /* 0x000fe4000d800000 */
[----:B------:R-:W-:Y:S02]  /*2d30*/  @!UP0 USHF.R.U32.HI UR8, URZ, UR9, UR8 ;  /* 0x00000009ff088299 */ /* 0x000fe40008011608 */
[----:B------:R-:W-:Y:S02]  /*2d40*/  UIADD3 UR9, UPT, UPT, -UR10, URZ, URZ ;  /* 0x000000ff0a097290 */ /* 0x000fe4000fffe1ff */
[----:B------:R-:W-:Y:S02]  /*2d50*/  @!UP0 USEL UR8, UR5, UR8, !UP3 ;  /* 0x0000000805088287 */ /* 0x000fe4000d800000 */
[----:B------:R-:W-:-:S02]  /*2d60*/  UIMAD UR9, UR39, UR9, UR4 ;  /* 0x00000009270972a4 */ /* 0x000fc4000f8e0204 */
[----:B------:R-:W-:Y:S02]  /*2d70*/  @!UP0 UIADD3 UR10, UPT, UPT, UR10, -UR8, URZ ;  /* 0x800000080a0a8290 */ /* 0x000fe4000fffe0ff */
[----:B------:R-:W-:Y:S02]  /*2d80*/  @!UP0 UIMAD UR8, UR9, UR6, UR8 ;  /* 0x00000006090882a4 */ /* 0x000fe4000f8e0208 */
[----:B------:R-:W-:Y:S02]  /*2d90*/  @!UP0 UIMAD UR4, UR39, UR10, UR5 ;  /* 0x0000000a270482a4 */ /* 0x000fe4000f8e0205 */
[----:B------:R-:W-:Y:S02]  /*2da0*/  UIMAD UR6, UR20, UR12, UR66 ;  /* 0x0000000c140672a4 */ /* 0x000fe4000f8e0242 */
[----:B------:R-:W-:Y:S01]  /*2db0*/  UIMAD UR65, UR4, UR14, UR11 ;  /* 0x0000000e044172a4 */ /* 0x000fe2000f8e020b */
[----:B------:R-:W-:Y:S02]  /*2dc0*/  @!UP0 UMOV UR5, UR8 ;  /* 0x0000000800058c82 */ /* 0x000fe40008000000 */
[----:B------:R-:W-:-:S12]  /*2dd0*/  UIMAD UR66, UR5, UR20, UR6 ;  /* 0x00000014054272a4 */ /* 0x000fd8000f8e0206 */
.L_x_44:
[----:B------:R-:W2:Y:S02]  /*2de0*/  LDCU UR4, c[0x0][0xf30] ;  /* 0x0001e600ff0477ac */ /* 0x000ea40008000800 */
[----:B--2---:R-:W-:-:S09]  /*2df0*/  UISETP.NE.AND UP0, UPT, UR4, 0x1, UPT ;  /* 0x000000010400788c */ /* 0x004fd2000bf05270 */
[----:B------:R-:W-:Y:S05]  /*2e00*/  BRA.U UP0, `(.L_x_45) ;  /* 0x0000000100447547 */ /* 0x000fea000b800000 */
[----:B------:R-:W2:Y:S01]  /*2e10*/  LDCU.128 UR12, c[0x0][0xf10] ;  /* 0x0001e200ff0c77ac */ /* 0x000ea20008000c00 */
[----:B------:R-:W4:Y:S01]  /*2e20*/  LDCU UR10, c[0x0][0xf0c] ;  /* 0x0001e180ff0a77ac */ /* 0x000f220008000800 */
[----:B------:R-:W1:Y:S01]  /*2e30*/  LDCU UR6, c[0x0][0xf20] ;  /* 0x0001e400ff0677ac */ /* 0x000e620008000800 */
[----:B--2---:R-:W-:Y:S02]  /*2e40*/  UIMAD.WIDE.U32 UR8, UR66, UR12, URZ ;  /* 0x0000000c420872a5 */ /* 0x004fe4000f8e00ff */
[----:B------:R-:W-:Y:S02]  /*2e50*/  UIMAD.WIDE.U32 UR4, UR65, UR15, URZ ;  /* 0x0000000f410472a5 */ /* 0x000fe4000f8e00ff */
[----:B----4-:R-:W-:Y:S02]  /*2e60*/  UISETP.NE.AND UP2, UPT, UR10, 0x1, UPT ;  /* 0x000000010a00788c */ /* 0x010fe4000bf45270 */
[----:B------:R-:W-:Y:S01]  /*2e70*/  UISETP.NE.AND UP0, UPT, UR14, 0x1, UPT ;  /* 0x000000010e00788c */ /* 0x000fe2000bf05270 */
[----:B------:R-:W-:-:S02]  /*2e80*/  UMOV UR8, UR9 ;  /* 0x0000000900087c82 */ /* 0x000fc40008000000 */
[----:B------:R-:W-:Y:S01]  /*2e90*/  UMOV UR4, UR5 ;  /* 0x0000000500047c82 */ /* 0x000fe20008000000 */
[----:B------:R-:W-:Y:S02]  /*2ea0*/  USHF.R.U32.HI UR13, URZ, UR13, UR8 ;  /* 0x0000000dff0d7299 */ /* 0x000fe40008011608 */
[----:B-1----:R-:W-:Y:S02]  /*2eb0*/  USHF.R.U32.HI UR4, URZ, UR6, UR4 ;  /* 0x00000006ff047299 */ /* 0x002fe40008011604 */
[----:B------:R-:W-:Y:S02]  /*2ec0*/  USEL UR5, UR66, UR13, !UP2 ;  /* 0x0000000d42057287 */ /* 0x000fe4000d000000 */
[----:B------:R-:W-:-:S04]  /*2ed0*/  USEL UR4, UR65, UR4, !UP0 ;  /* 0x0000000441047287 */ /* 0x000fc8000c000000 */
[----:B------:R-:W-:Y:S02]  /*2ee0*/  UIADD3 UR6, UPT, UPT, UR5, -UR4, URZ ;  /* 0x8000000405067290 */ /* 0x000fe4000fffe0ff */
[----:B------:R-:W-:Y:S02]  /*2ef0*/  UIADD3 UR4, UPT, UPT, -UR5, UR4, URZ ;  /* 0x0000000405047290 */ /* 0x000fe4000fffe1ff */
[----:B------:R-:W-:Y:S02]  /*2f00*/  UIMAD UR65, UR6, UR14, UR65 ;  /* 0x0000000e064172a4 */ /* 0x000fe4000f8e0241 */
[----:B------:R-:W-:-:S12]  /*2f10*/  UIMAD UR66, UR4, UR10, UR66 ;  /* 0x0000000a044272a4 */ /* 0x000fd8000f8e0242 */
.L_x_45:
[----:B------:R-:W-:Y:S01]  /*2f20*/  VIADD R11, R11, 0x1 ;  /* 0x000000010b0b7836 */ /* 0x000fe20000000000 */
[----:B------:R-:W-:Y:S02]  /*2f30*/  R2UR UR5, R83 ;  /* 0x00000000530572ca */ /* 0x000fe400000e0000 */
[----:B------:R-:W-:Y:S02]  /*2f40*/  R2UR UR4, R82 ;  /* 0x00000000520472ca */ /* 0x000fe400000e0000 */
[C---:B------:R-:W-:Y:S02]  /*2f50*/  ISETP.NE.AND P0, PT, R11.reuse, 0x2, PT ;  /* 0x000000020b00780c */ /* 0x040fe40003f05270 */
[----:B------:R-:W-:Y:S02]  /*2f60*/  PLOP3.LUT P2, PT, PT, PT, PT, 0x80, 0x8 ;  /* 0x000000000008781c */ /* 0x000fe40003f4f070 */
[----:B------:R-:W-:Y:S02]  /*2f70*/  SEL R3, RZ, 0x1, P0 ;  /* 0x00000001ff037807 */ /* 0x000fe40000000000 */
[----:B------:R-:W-:-:S02]  /*2f80*/  SEL R11, R11, RZ, P0 ;  /* 0x000000ff0b0b7207 */ /* 0x000fc40000000000 */
[----:B------:R-:W-:Y:S01]  /*2f90*/  LOP3.LUT R10, R10, R3, RZ, 0x3c, !PT ;  /* 0x000000030a0a7212 */ /* 0x000fe200078e3cff */
[----:B------:R-:W-:Y:S02]  /*2fa0*/  UIADD3 UR20, UPT, UPT, UR66, UR5, URZ ;  /* 0x0000000542147290 */ /* 0x000fe4000fffe0ff */
[----:B------:R-:W-:Y:S01]  /*2fb0*/  UIADD3 UR12, UPT, UPT, UR65, UR4, URZ ;  /* 0x00000004410c7290 */ /* 0x000fe2000fffe0ff */
[----:B------:R-:W-:Y:S11]  /*2fc0*/  BRA.U UP1, `(.L_x_46) ;  /* 0xffffffe901d87547 */ /* 0x000ff6000b83ffff */
[----:B------:R-:W-:Y:S01]  /*2fd0*/  UIADD3 UR7, UPT, UPT, UR7, 0x18, URZ ;  /* 0x0000001807077890 */ /* 0x000fe2000fffe0ff */
[----:B------:R-:W-:-:S03]  /*2fe0*/  SHF.L.U32 R3, R12, 0x1f, RZ ;  /* 0x0000001f0c037819 */ /* 0x000fc600000006ff */
[----:B------:R-:W-:-:S09]  /*2ff0*/  ULEA UR4, UR29, UR7, 0x3 ;  /* 0x000000071d047291 */ /* 0x000fd2000f8e18ff */
[----:B------:R-:W2:Y:S02]  /*3000*/  SYNCS.PHASECHK.TRANS64.TRYWAIT P0, [UR4], R3 ;  /* 0x00000003ff0075a7 */ /* 0x000ea40008001104 */
[----:B--2---:R-:W-:Y:S05]  /*3010*/  @!P0 BRA `(.L_x_47) ;  /* 0x0000007800c48947 */ /* 0x004fea0003800000 */
.L_x_155:
[----:B------:R-:W-:-:S04]  /*3020*/  UIADD3 UR4, UPT, UPT, UR29, 0x1, URZ ;  /* 0x000000011d047890 */ /* 0x000fc8000fffe0ff */
[----:B------:R-:W-:-:S04]  /*3030*/  UISETP.NE.AND UP0, UPT, UR4, 0x3, UPT ;  /* 0x000000030400788c */ /* 0x000fc8000bf05270 */
[----:B------:R-:W-:Y:S02]  /*3040*/  USEL UR6, URZ, 0x1, UP0 ;  /* 0x00000001ff067887 */ /* 0x000fe40008000000 */
[----:B------:R-:W-:-:S04]  /*3050*/  USEL UR4, UR4, URZ, UP0 ;  /* 0x000000ff04047287 */ /* 0x000fc80008000000 */
[----:B------:R-:W-:Y:S01]  /*3060*/  ULEA UR5, UR4, UR7, 0x3 ;  /* 0x0000000704057291 */ /* 0x000fe2000f8e18ff */
[----:B------:R-:W-:-:S04]  /*3070*/  LOP3.LUT R12, R12, UR6, RZ, 0x3c, !PT ;  /* 0x000000060c0c7c12 */ /* 0x000fc8000f8e3cff */
[----:B-1----:R-:W-:-:S04]  /*3080*/  SHF.L.U32 R3, R12, 0x1f, RZ ;  /* 0x0000001f0c037819 */ /* 0x002fc800000006ff */
[----:B------:R-:W1:Y:S02]  /*3090*/  SYNCS.PHASECHK.TRANS64.TRYWAIT P0, [UR5], R3 ;  /* 0x00000003ff0075a7 */ /* 0x000e640008001105 */
[----:B-1----:R-:W-:Y:S05]  /*30a0*/  @!P0 BRA `(.L_x_48) ;  /* 0x0000007800b88947 */ /* 0x002fea0003800000 */
.L_x_157:
[----:B------:R-:W-:-:S04]  /*30b0*/  UIADD3 UR4, UPT, UPT, UR4, 0x1, URZ ;  /* 0x0000000104047890 */ /* 0x000fc8000fffe0ff */
[----:B------:R-:W-:-:S04]  /*30c0*/  UISETP.NE.AND UP0, UPT, UR4, 0x3, UPT ;  /* 0x000000030400788c */ /* 0x000fc8000bf05270 */
[----:B------:R-:W-:Y:S02]  /*30d0*/  USEL UR5, URZ, 0x1, UP0 ;  /* 0x00000001ff057887 */ /* 0x000fe40008000000 */
[----:B------:R-:W-:-:S04]  /*30e0*/  USEL UR4, UR4, URZ, UP0 ;  /* 0x000000ff04047287 */ /* 0x000fc80008000000 */
[----:B------:R-:W-:Y:S01]  /*30f0*/  ULEA UR4, UR4, UR7, 0x3 ;  /* 0x0000000704047291 */ /* 0x000fe2000f8e18ff */
[----:B-1----:R-:W-:-:S04]  /*3100*/  LOP3.LUT R3, R12, UR5, RZ, 0x3c, !PT ;  /* 0x000000050c037c12 */ /* 0x002fc8000f8e3cff */
[----:B------:R-:W-:Y:S01]  /*3110*/  SHF.L.U32 R3, R3, 0x1f, RZ ;  /* 0x0000001f03037819 */ /* 0x000fe200000006ff */
[----:B------:R-:W-:-:S07]  /*3120*/  IMAD.U32 R0, RZ, RZ, UR4 ;  /* 0x00000004ff007e24 */ /* 0x000fce000f8e00ff */
.L_x_49:
[----:B-1----:R1:W2:Y:S02]  /*3130*/  SYNCS.PHASECHK.TRANS64.TRYWAIT P0, [R0+URZ], R3 ;  /* 0x00000003000075a7 */ /* 0x0022a400080011ff */
[----:B--2---:R-:W-:Y:S05]  /*3140*/  @!P0 NANOSLEEP.SYNCS 0x989680 ;  /* 0x009896800000895d */ /* 0x004fea0003900000 */
[----:B------:R-:W2:Y:S02]  /*3150*/  @!P0 SYNCS.PHASECHK.TRANS64 P0, [R0+URZ], R3 ;  /* 0x00000003000085a7 */ /* 0x000ea400080010ff */
[----:B--2---:R-:W-:Y:S05]  /*3160*/  @P0 EXIT ;  /* 0x000000000000094d */ /* 0x004fea0003800000 */
[----:B------:R-:W-:Y:S05]  /*3170*/  BRA `(.L_x_49) ;  /* 0xfffffffc00ec7947 */ /* 0x000fea000383ffff */
.L_x_22:
[----:B------:R-:W-:-:S13]  /*3180*/  R2UR UR4, R84 ;  /* 0x00000000540472ca */ /* 0x000fda00000e0000 */
[----:B------:R-:W-:-:S04]  /*3190*/  UISETP.NE.AND UP0, UPT, UR4, URZ, UPT ;  /* 0x000000ff0400728c */ /* 0x000fc8000bf05270 */
[----:B------:R-:W-:-:S09]  /*31a0*/  UISETP.NE.OR UP0, UPT, UR21, 0x1, UP0 ;  /* 0x000000011500788c */ /* 0x000fd20008705670 */
[----:B------:R-:W-:Y:S05]  /*31b0*/  BRA.U UP0, `(.L_x_50) ;  /* 0x0000000500507547 */ /* 0x000fea000b800000 */
[----:B------:R-:W-:Y:S01]  /*31c0*/  R2UR UR4, R84 ;  /* 0x00000000540472ca */ /* 0x000fe200000e0000 */
[----:B------:R-:W-:Y:S01]  /*31d0*/  IMAD.MOV.U32 R12, RZ, RZ, 0x1 ;  /* 0x00000001ff0c7424 */ /* 0x000fe200078e00ff */
[----:B------:R-:W-:Y:S02]  /*31e0*/  ISETP.GE.U32.AND P2, PT, R5, 0x4, PT ;  /* 0x000000040500780c */ /* 0x000fe40003f46070 */
[----:B------:R-:W-:Y:S01]  /*31f0*/  CS2R R6, SRZ ;  /* 0x0000000000067805 */ /* 0x000fe2000001ff00 */
[----:B------:R-:W-:Y:S01]  /*3200*/  IMAD.MOV.U32 R3, RZ, RZ, RZ ;  /* 0x000000ffff037224 */ /* 0x000fe200078e00ff */
[----:B------:R-:W-:Y:S01]  /*3210*/  UMOV UR6, 0x400 ;  /* 0x0000040000067882 */ /* 0x000fe20000000000 */
[----:B------:R-:W-:Y:S01]  /*3220*/  IMAD.MOV.U32 R4, RZ, RZ, RZ ;  /* 0x000000ffff047224 */ /* 0x000fe200078e00ff */
[----:B------:R-:W-:-:S05]  /*3230*/  UMOV UR5, URZ ;  /* 0x000000ff00057c82 */ /* 0x000fca0008000000 */
[----:B------:R-:W-:-:S12]  /*3240*/  ULEA UR6, UR4, UR6, 0x18 ;  /* 0x0000000604067291 */ /* 0x000fd8000f8ec0ff */
.L_x_54:
[----:B------:R-:W-:Y:S02]  /*3250*/  LEA R0, R3, UR6, 0x3 ;  /* 0x0000000603007c11 */ /* 0x000fe4000f8e18ff */
[----:B------:R-:W-:-:S03]  /*3260*/  SHF.L.U32 R9, R4, 0x1f, RZ ;  /* 0x0000001f04097819 */ /* 0x000fc600000006ff */
[----:B------:R-:W-:Y:S01]  /*3270*/  VIADD R8, R0, 0xd0 ;  /* 0x000000d000087836 */ /* 0x000fe20000000000 */
[----:B------:R-:W1:Y:S02]  /*3280*/  SYNCS.PHASECHK.TRANS64.TRYWAIT P0, [R0+URZ+0xc0], R9 ;  /* 0x0000c009000075a7 */ /* 0x000e6400080011ff */
[----:B-1----:R-:W-:Y:S05]  /*3290*/  @!P0 BRA `(.L_x_51) ;  /* 0x0000007800548947 */ /* 0x002fea0003800000 */
.L_x_158:
[----:B------:R-:W-:Y:S01]  /*32a0*/  ULEA UR4, UR5, UR6, 0x3 ;  /* 0x0000000605047291 */ /* 0x000fe2000f8e18ff */
[----:B------:R-:W-:Y:S01]  /*32b0*/  PRMT R8, RZ, 0x654, R8 ;  /* 0x00000654ff087816 */ /* 0x000fe20000000008 */
[----:B-1----:R-:W-:Y:S01]  /*32c0*/  @!P2 IMAD.MOV.U32 R9, RZ, RZ, 0x10 ;  /* 0x00000010ff09a424 */ /* 0x002fe200078e00ff */
[----:B------:R-:W-:Y:S01]  /*32d0*/  SHF.L.U32 R11, R12, 0x1f, RZ ;  /* 0x0000001f0c0b7819 */ /* 0x000fe200000006ff */
[----:B------:R-:W-:Y:S01]  /*32e0*/  UIADD3 UR7, UPT, UPT, UR4, 0x80, URZ ;  /* 0x0000008004077890 */ /* 0x000fe2000fffe0ff */
[----:B------:R1:W-:Y:S05]  /*32f0*/  SYNCS.ARRIVE.TRANS64.RED.A1T0 RZ, [R8+URZ], RZ ;  /* 0x000000ff08ff79a7 */ /* 0x0003ea00081004ff */
[----:B------:R-:W-:Y:S01]  /*3300*/  IMAD.U32 R0, RZ, RZ, UR7 ;  /* 0x00000007ff007e24 */ /* 0x000fe2000f8e00ff */
[----:B------:R-:W2:Y:S04]  /*3310*/  SYNCS.PHASECHK.TRANS64.TRYWAIT P0, [UR4+0x90], R11 ;  /* 0x0000900bff0075a7 */ /* 0x000ea80008001104 */
[----:B------:R-:W-:Y:S01]  /*3320*/  PRMT R13, R5, 0x654, R0 ;  /* 0x00000654050d7816 */ /* 0x000fe20000000000 */
[----:B-12---:R-:W-:Y:S06]  /*3330*/  @!P0 BRA `(.L_x_52) ;  /* 0x0000007800408947 */ /* 0x006fec0003800000 */
.L_x_160:
[----:B------:R-:W-:Y:S01]  /*3340*/  ULEA UR8, UR5, UR6, 0x4 ;  /* 0x0000000605087291 */ /* 0x000fe2000f8e20ff */
[----:B------:R-:W-:Y:S01]  /*3350*/  SEL R2, R13, R2, !P2 ;  /* 0x000000020d027207 */ /* 0x000fe20005000000 */
[----:B------:R-:W-:Y:S01]  /*3360*/  UIADD3 UR9, UPT, UPT, UR4, 0x80, URZ ;  /* 0x0000008004097890 */ /* 0x000fe2000fffe0ff */
[----:B-1----:R-:W-:Y:S01]  /*3370*/  LEA R0, R7, UR6, 0x3 ;  /* 0x0000000607007c11 */ /* 0x002fe2000f8e18ff */
[----:B------:R-:W-:Y:S01]  /*3380*/  UIADD3 UR8, UPT, UPT, UR8, 0xf0, URZ ;  /* 0x000000f008087890 */ /* 0x000fe2000fffe0ff */
[----:B------:R1:W-:Y:S01]  /*3390*/  @!P2 SYNCS.ARRIVE.TRANS64.RED RZ, [R2+URZ], R9 ;  /* 0x0000000902ffa9a7 */ /* 0x0003e200080004ff */
[----:B------:R-:W-:Y:S01]  /*33a0*/  UIADD3 UR4, UPT, UPT, UR5, 0x1, URZ ;  /* 0x0000000105047890 */ /* 0x000fe2000fffe0ff */
[----:B------:R-:W-:-:S03]  /*33b0*/  VIADD R3, R3, 0x1 ;  /* 0x0000000103037836 */ /* 0x000fc60000000000 */
[----:B------:R-:W-:Y:S02]  /*33c0*/  UISETP.NE.AND UP0, UPT, UR4, 0x2, UPT ;  /* 0x000000020400788c */ /* 0x000fe4000bf05270 */
[----:B------:R-:W-:Y:S01]  /*33d0*/  ISETP.NE.AND P0, PT, R3, 0x2, PT ;  /* 0x000000020300780c */ /* 0x000fe20003f05270 */
[----:B------:R-:W-:Y:S06]  /*33e0*/  UGETNEXTWORKID.BROADCAST [UR8], [UR9] ;  /* 0x00000000080073ca */ /* 0x000fec0008000100 */
[----:B------:R-:W-:Y:S02]  /*33f0*/  USEL UR7, URZ, 0x1, UP0 ;  /* 0x00000001ff077887 */ /* 0x000fe40008000000 */
[----:B------:R-:W-:-:S04]  /*3400*/  USEL UR5, UR4, URZ, UP0 ;  /* 0x000000ff04057287 */ /* 0x000fc80008000000 */
[----:B------:R-:W-:Y:S02]  /*3410*/  LOP3.LUT R12, R12, UR7, RZ, 0x3c, !PT ;  /* 0x000000070c0c7c12 */ /* 0x000fe4000f8e3cff */
[----:B-1----:R-:W-:-:S04]  /*3420*/  SHF.L.U32 R9, R6, 0x1f, RZ ;  /* 0x0000001f06097819 */ /* 0x002fc800000006ff */
[----:B------:R-:W1:Y:S02]  /*3430*/  SYNCS.PHASECHK.TRANS64.TRYWAIT P1, [R0+URZ+0x80], R9 ;  /* 0x00008009000075a7 */ /* 0x000e6400080211ff */
[----:B-1----:R-:W-:Y:S05]  /*3440*/  @!P1 BRA `(.L_x_53) ;  /* 0x0000007800149947 */ /* 0x002fea0003800000 */
.L_x_161:
[C---:B------:R-:W-:Y:S01]  /*3450*/  LEA R8, R7.reuse, UR6, 0x4 ;  /* 0x0000000607087c11 */ /* 0x040fe2000f8e20ff */
[----:B------:R-:W-:Y:S01]  /*3460*/  VIADD R7, R7, 0x1 ;  /* 0x0000000107077836 */ /* 0x000fe20000000000 */
[----:B------:R-:W-:Y:S01]  /*3470*/  SEL R3, R3, RZ, P0 ;  /* 0x000000ff03037207 */ /* 0x000fe20000000000 */
[----:B-1----:R-:W-:-:S03]  /*3480*/  VIADD R0, R0, 0x90 ;  /* 0x0000009000007836 */ /* 0x002fc60000000000 */
[----:B------:R-:W1:Y:S01]  /*3490*/  LDS.128 R8, [R8+0xf0] ;  /* 0x0000f00008087984 */ /* 0x000e620000000c00 */
[C---:B------:R-:W-:Y:S02]  /*34a0*/  ISETP.NE.AND P1, PT, R7.reuse, 0x2, PT ;  /* 0x000000020700780c */ /* 0x040fe40003f25270 */
[----:B------:R-:W-:Y:S01]  /*34b0*/  PRMT R0, RZ, 0x654, R0 ;  /* 0x00000654ff007816 */ /* 0x000fe20000000000 */
[----:B------:R-:W-:Y:S01]  /*34c0*/  @!PT LDS RZ, [RZ] ;  /* 0x00000000fffff984 */ /* 0x000fe20000000800 */
[----:B------:R-:W-:Y:S01]  /*34d0*/  @!PT LDS RZ, [RZ] ;  /* 0x00000000fffff984 */ /* 0x000fe20000000800 */
[----:B------:R-:W-:Y:S01]  /*34e0*/  @!PT LDS RZ, [RZ] ;  /* 0x00000000fffff984 */ /* 0x000fe20000000800 */
[----:B------:R-:W-:Y:S01]  /*34f0*/  @!PT LDS RZ, [RZ] ;  /* 0x00000000fffff984 */ /* 0x000fe20000000800 */
[----:B------:R2:W-:Y:S06]  /*3500*/  MEMBAR.ALL.CTA ;  /* 0x0000000000007992 */ /* 0x0005ec0000008000 */
[----:B--2---:R-:W2:Y:S01]  /*3510*/  FENCE.VIEW.ASYNC.S ;  /* 0x00000000000073c6 */ /* 0x004ea20000000000 */
[----:B------:R-:W-:Y:S01]  /*3520*/  SEL R7, R7, RZ, P1 ;  /* 0x000000ff07077207 */ /* 0x000fe20000800000 */
[----:B--2---:R2:W-:Y:S01]  /*3530*/  SYNCS.ARRIVE.TRANS64.RED.A1T0 RZ, [R0+URZ], RZ ;  /* 0x000000ff00ff79a7 */ /* 0x0045e200081004ff */
[----:B-1----:R-:W-:-:S02]  /*3540*/  LOP3.LUT P3, RZ, R10, 0x1, RZ, 0xc0, !PT ;  /* 0x000000010aff7812 */ /* 0x002fc4000786c0ff */
[----:B------:R-:W-:Y:S02]  /*3550*/  SEL R9, RZ, 0x1, P0 ;  /* 0x00000001ff097807 */ /* 0x000fe40000000000 */
[----:B------:R-:W-:Y:S02]  /*3560*/  SEL R11, RZ, 0x1, P1 ;  /* 0x00000001ff0b7807 */ /* 0x000fe40000800000 */
[----:B------:R-:W-:Y:S02]  /*3570*/  LOP3.LUT R4, R4, R9, RZ, 0x3c, !PT ;  /* 0x0000000904047212 */ /* 0x000fe400078e3cff */
[----:B------:R-:W-:-:S05]  /*3580*/  LOP3.LUT R6, R6, R11, RZ, 0x3c, !PT ;  /* 0x0000000b06067212 */ /* 0x000fca00078e3cff */
[----:B--2---:R-:W-:Y:S05]  /*3590*/  @P3 BRA `(.L_x_54) ;  /* 0xfffffffc002c3947 */ /* 0x004fea000383ffff */
[----:B------:R-:W-:Y:S01]  /*35a0*/  ULEA UR4, UR5, UR6, 0x3 ;  /* 0x0000000605047291 */ /* 0x000fe2000f8e18ff */
[----:B------:R-:W-:-:S08]  /*35b0*/  SHF.L.U32 R3, R12, 0x1f, RZ ;  /* 0x0000001f0c037819 */ /* 0x000fd000000006ff */
[----:B------:R-:W1:Y:S02]  /*35c0*/  SYNCS.PHASECHK.TRANS64 P0, [UR4+0x90], R3 ;  /* 0x00009003ff0075a7 */ /* 0x000e640008001004 */
[----:B-1----:R-:W-:Y:S05]  /*35d0*/  @P0 BRA `(.L_x_55) ;  /* 0x0000000000080947 */ /* 0x002fea0003800000 */
[----:B------:R-:W1:Y:S02]  /*35e0*/  SYNCS.PHASECHK.TRANS64.TRYWAIT P0, [UR4+0x90], R3 ;  /* 0x00009003ff0075a7 */ /* 0x000e640008001104 */
[----:B-1----:R-:W-:Y:S05]  /*35f0*/  @!P0 BRA `(.L_x_56) ;  /* 0x0000007400bc8947 */ /* 0x002fea0003800000 */
.L_x_55:
[----:B------:R-:W-:-:S04]  /*3600*/  UIADD3 UR7, UPT, UPT, UR5, 0x1, URZ ;  /* 0x0000000105077890 */ /* 0x000fc8000fffe0ff */
[----:B------:R-:W-:-:S04]  /*3610*/  UISETP.NE.AND UP0, UPT, UR7, 0x2, UPT ;  /* 0x000000020700788c */ /* 0x000fc8000bf05270 */
[----:B------:R-:W-:Y:S02]  /*3620*/  USEL UR8, URZ, 0x1, UP0 ;  /* 0x00000001ff087887 */ /* 0x000fe40008000000 */
[----:B------:R-:W-:-:S04]  /*3630*/  USEL UR7, UR7, URZ, UP0 ;  /* 0x000000ff07077287 */ /* 0x000fc80008000000 */
[----:B------:R-:W-:Y:S01]  /*3640*/  ULEA UR7, UR7, UR6, 0x3 ;  /* 0x0000000607077291 */ /* 0x000fe2000f8e18ff */
[----:B-1----:R-:W-:-:S04]  /*3650*/  LOP3.LUT R3, R12, UR8, RZ, 0x3c, !PT ;  /* 0x000000080c037c12 */ /* 0x002fc8000f8e3cff */
[----:B------:R-:W-:-:S04]  /*3660*/  SHF.L.U32 R0, R3, 0x1f, RZ ;  /* 0x0000001f03007819 */ /* 0x000fc800000006ff */
[----:B------:R-:W1:Y:S02]  /*3670*/  SYNCS.PHASECHK.TRANS64 P0, [UR7+0x90], R0 ;  /* 0x00009000ff0075a7 */ /* 0x000e640008001007 */
[----:B-1----:R-:W-:Y:S05]  /*3680*/  @P0 EXIT ;  /* 0x000000000000094d */ /* 0x002fea0003800000 */
[----:B------:R-:W-:Y:S02]  /*3690*/  SHF.L.U32 R3, R3, 0x1f, RZ ;  /* 0x0000001f03037819 */ /* 0x000fe400000006ff */
[----:B------:R-:W-:-:S07]  /*36a0*/  MOV R0, UR7 ;  /* 0x0000000700007c02 */ /* 0x000fce0008000f00 */
.L_x_57:
[----:B-1----:R1:W2:Y:S02]  /*36b0*/  SYNCS.PHASECHK.TRANS64.TRYWAIT P0, [R0+URZ+0x90], R3 ;  /* 0x00009003000075a7 */ /* 0x0022a400080011ff */
[----:B--2---:R-:W-:Y:S05]  /*36c0*/  @!P0 NANOSLEEP.SYNCS 0x989680 ;  /* 0x009896800000895d */ /* 0x004fea0003900000 */
[----:B------:R-:W2:Y:S02]  /*36d0*/  @!P0 SYNCS.PHASECHK.TRANS64 P0, [R0+URZ+0x90], R3 ;  /* 0x00009003000085a7 */ /* 0x000ea400080010ff */
[----:B--2---:R-:W-:Y:S05]  /*36e0*/  @P0 EXIT ;  /* 0x000000000000094d */ /* 0x004fea0003800000 */
[----:B------:R-:W-:Y:S05]  /*36f0*/  BRA `(.L_x_57) ;  /* 0xfffffffc00ec7947 */ /* 0x000fea000383ffff */
.L_x_50:
[----:B------:R-:W-:Y:S05]  /*3700*/  BRA.U UP4, `(.L_x_58) ;  /* 0x0000001d04047547 */ /* 0x000fea000b800000 */
[----:B------:R-:W-:Y:S01]  /*3710*/  R2UR UR7, R84 ;  /* 0x00000000540772ca */ /* 0x000fe200000e0000 */
[----:B------:R-:W-:Y:S01]  /*3720*/  UMOV UR4, 0x40 ;  /* 0x0000004000047882 */ /* 0x000fe20000000000 */
[----:B------:R-:W-:Y:S01]  /*3730*/  NOP ;  /* 0x0000000000007918 */ /* 0x000fe20000000000 */
[----:B------:R-:W-:-:S10]  /*3740*/  UMOV UR6, 0x400 ;  /* 0x0000040000067882 */ /* 0x000fd40000000000 */
[----:B------:R-:W-:Y:S02]  /*3750*/  ULEA UR5, UR7, UR4, 0x18 ;  /* 0x0000000407057291 */ /* 0x000fe4000f8ec0ff */
[----:B------:R-:W-:-:S07]  /*3760*/  ULEA UR6, UR7, UR6, 0x18 ;  /* 0x0000000607067291 */ /* 0x000fce000f8ec0ff */
[----:B------:R-:W1:Y:S02]  /*3770*/  LDS.U8 R5, [UR5+0x1c] ;  /* 0x00001c05ff057984 */ /* 0x000e640008000000 */
[----:B-1----:R-:W-:-:S13]  /*3780*/  ISETP.NE.AND P0, PT, R5, RZ, PT ;  /* 0x000000ff0500720c */ /* 0x002fda0003f05270 */
[----:B------:R-:W-:Y:S05]  /*3790*/  @P0 BRA `(.L_x_59) ;  /* 0x0000000400180947 */ /* 0x000fea0003800000 */
[----:B------:R-:W-:Y:S01]  /*37a0*/  R2UR UR4, R4 ;  /* 0x00000000040472ca */ /* 0x000fe200000e0000 */
[----:B------:R-:W-:-:S12]  /*37b0*/  UIADD3 UR7, UPT, UPT, UR5, 0x8, URZ ;  /* 0x0000000805077890 */ /* 0x000fd8000fffe0ff */
[----:B------:R-:W-:-:S09]  /*37c0*/  UISETP.NE.U32.AND UP1, UPT, UR4, 0x1, UPT ;  /* 0x000000010400788c */ /* 0x000fd2000bf25070 */
[----:B------:R-:W-:Y:S05]  /*37d0*/  BRA.U !UP1, `(.L_x_60) ;  /* 0x0000000109a47547 */ /* 0x000fea000b800000 */
[----:B------:R-:W-:Y:S01]  /*37e0*/  ELECT P0, URZ, PT ;  /* 0x0000000000ff782f */ /* 0x000fe20003800000 */
[----:B------:R-:W-:-:S12]  /*37f0*/  BSSY B0, `(.L_x_60) ;  /* 0x0000027000007945 */ /* 0x000fd80003800000 */
[----:B------:R-:W-:Y:S05]  /*3800*/  @!P0 BRA `(.L_x_61) ;  /* 0x0000000000948947 */ /* 0x000fea0003800000 */
[----:B------:R-:W-:-:S05]  /*3810*/  UMOV UR4, 0x10 ;  /* 0x0000001000047882 */ /* 0x000fca0000000000 */
[----:B------:R-:W-:Y:S04]  /*3820*/  DEPBAR.LE SB1, 0x36 ;  /* 0x00009d800000791a */ /* 0x000fe80000000000 */
[----:B------:R-:W1:Y:S02]  /*3830*/  UTCATOMSWS.2CTA.FIND_AND_SET.ALIGN UP0, UR4, UR4 ;  /* 0x00000004000475e3 */ /* 0x000e640008200800 */
[----:B-1----:R-:W-:Y:S01]  /*3840*/  MOV R12, UR4 ;  /* 0x00000004000c7c02 */ /* 0x002fe20008000f00 */
[----:B------:R-:W-:Y:S06]  /*3850*/  BRA.U UP0, `(.L_x_62) ;  /* 0x0000000100187547 */ /* 0x000fec000b800000 */
.L_x_63:
[----:B------:R-:W-:Y:S05]  /*3860*/  NANOSLEEP 0x64 ;  /* 0x000000640000795d */ /* 0x000fea0003800000 */
[----:B------:R-:W-:-:S05]  /*3870*/  UMOV UR4, 0x10 ;  /* 0x0000001000047882 */ /* 0x000fca0000000000 */
[----:B------:R-:W-:Y:S04]  /*3880*/  DEPBAR.LE SB1, 0x36 ;  /* 0x00009d800000791a */ /* 0x000fe80000000000 */
[----:B------:R-:W1:Y:S02]  /*3890*/  UTCATOMSWS.2CTA.FIND_AND_SET.ALIGN UP0, UR4, UR4 ;  /* 0x00000004000475e3 */ /* 0x000e640008200800 */
[----:B-1----:R-:W-:Y:S01]  /*38a0*/  MOV R12, UR4 ;  /* 0x00000004000c7c02 */ /* 0x002fe20008000f00 */
[----:B------:R-:W-:Y:S05]  /*38b0*/  BRA.U !UP0, `(.L_x_63) ;  /* 0xfffffffd08e87547 */ /* 0x000fea000b83ffff */
.L_x_62:
[----:B------:R-:W1:Y:S01]  /*38c0*/  LDS R8, [UR5+0x10] ;  /* 0x00001005ff087984 */ /* 0x000e620008000800 */
[----:B------:R-:W-:Y:S01]  /*38d0*/  R2UR UR4, R3 ;  /* 0x00000000030472ca */ /* 0x000fe200000e0000 */
[----:B------:R-:W-:-:S04]  /*38e0*/  IMAD.U32 R5, RZ, RZ, UR6 ;  /* 0x00000006ff057e24 */ /* 0x000fc8000f8e00ff */
[----:B------:R-:W-:-:S08]  /*38f0*/  VIADD R5, R5, 0x110 ;  /* 0x0000011005057836 */ /* 0x000fd00000000000 */
[----:B------:R-:W-:Y:S02]  /*3900*/  MOV R6, UR4 ;  /* 0x0000000400067c02 */ /* 0x000fe40008000f00 */
[----:B-1----:R-:W-:-:S04]  /*3910*/  SHF.L.U32 R8, R8, 0x1f, RZ ;  /* 0x0000001f08087819 */ /* 0x002fc800000006ff */
[----:B------:R-:W1:Y:S02]  /*3920*/  SYNCS.PHASECHK.TRANS64.TRYWAIT P0, [UR5+0x8], R8 ;  /* 0x00000808ff0075a7 */ /* 0x000e640008001105 */
[----:B-1----:R-:W-:Y:S05]  /*3930*/  @P0 BRA `(.L_x_64) ;  /* 0x0000000000080947 */ /* 0x002fea0003800000 */
[----:B------:R-:W1:Y:S02]  /*3940*/  SYNCS.PHASECHK.TRANS64.TRYWAIT P0, [UR5+0x8], R8 ;  /* 0x00000808ff0075a7 */ /* 0x000e640008001105 */
[----:B-1----:R-:W-:Y:S05]  /*3950*/  @!P0 BRA `(.L_x_65) ;  /* 0x0000007000fc8947 */ /* 0x002fea0003800000 */
.L_x_64:
[----:B------:R-:W-:Y:S01]  /*3960*/  R2UR UR4, R3 ;  /* 0x00000000030472ca */ /* 0x000fe200000e0000 */
[----:B------:R-:W-:Y:S01]  /*3970*/  IMAD.MOV.U32 R9, RZ, RZ, 0xffff ;  /* 0x0000ffffff097424 */ /* 0x000fe200078e00ff */
[----:B------:R-:W-:Y:S01]  /*3980*/  PRMT R6, R6, 0x654, R5 ;  /* 0x0000065406067816 */ /* 0x000fe20000000005 */
[----:B------:R-:W-:Y:S02]  /*3990*/  HFMA2 R5, -RZ, RZ, 0, 5.9604644775390625e-08 ;  /* 0x00000001ff057431 */ /* 0x000fe400000001ff */
[----:B-1----:R-:W-:Y:S02]  /*39a0*/  IMAD.MOV.U32 R8, RZ, RZ, 0x4 ;  /* 0x00000004ff087424 */ /* 0x002fe400078e00ff */
[----:B------:R-:W-:Y:S01]  /*39b0*/  IMAD.SHL.U32 R11, R12, 0x20, RZ ;  /* 0x000000200c0b7824 */ /* 0x000fe200078e00ff */
[----:B------:R-:W-:-:S05]  /*39c0*/  SHF.L.U32 R10, R9, R12, RZ ;  /* 0x0000000c090a7219 */ /* 0x000fca00000006ff */
[----:B------:R-:W-:Y:S01]  /*39d0*/  UPRMT UR4, UR4, 0x654, UR7 ;  /* 0x0000065404047896 */ /* 0x000fe20008000007 */
[----:B------:R-:W-:-:S05]  /*39e0*/  SHF.L.U32 R9, R5, R12, RZ ;  /* 0x0000000c05097219 */ /* 0x000fca00000006ff */
[----:B------:R-:W-:-:S03]  /*39f0*/  MOV R7, UR4 ;  /* 0x0000000400077c02 */ /* 0x000fc60008000f00 */
[----:B------:R1:W-:Y:S01]  /*3a00*/  SYNCS.ARRIVE.TRANS64.RED RZ, [UR4], R8 ;  /* 0x00000008ffff79a7 */ /* 0x0003e20008000404 */
[----:B------:R1:W-:Y:S04]  /*3a10*/  STS [UR6+0x110], R11 ;  /* 0x0001100bff007988 */ /* 0x0003e80008000806 */
[----:B------:R1:W-:Y:S04]  /*3a20*/  STAS [R6.64], R12 ;  /* 0x0000000c06007dbd */ /* 0x0003e8000c0008ff */
[----:B------:R1:W-:Y:S04]  /*3a30*/  ATOMS.OR RZ, [UR5+0x14], R10 ;  /* 0x0000140affff798c */ /* 0x0003e8000b000005 */
[----:B------:R1:W-:Y:S04]  /*3a40*/  ATOMS.OR RZ, [UR5+0x18], R9 ;  /* 0x00001809ffff798c */ /* 0x0003e8000b000005 */
[----:B------:R1:W-:Y:S02]  /*3a50*/  ATOMS.XOR RZ, [UR5+0x10], R5 ;  /* 0x00001005ffff798c */ /* 0x0003e4000b800005 */
.L_x_61:
[----:B------:R-:W-:Y:S05]  /*3a60*/  BSYNC B0 ;  /* 0x0000000000007941 */ /* 0x000fea0003800000 */
.L_x_60:
[----:B------:R-:W-:Y:S05]  /*3a70*/  BRA.U UP1, `(.L_x_66) ;  /* 0x0000000101707547 */ /* 0x000fea000b800000 */
[----:B------:R-:W-:-:S03]  /*3a80*/  UMOV UR4, 0xffffffff ;  /* 0xffffffff00047882 */ /* 0x000fc60000000000 */
[----:B------:R-:W-:Y:S05]  /*3a90*/  BRA.DIV UR4, `(.L_x_67) ;  /* 0x0000007204c47947 */ /* 0x000fea000b800000 */
[----:B------:R-:W-:-:S13]  /*3aa0*/  ELECT P0, URZ, PT ;  /* 0x0000000000ff782f */ /* 0x000fda0003800000 */
.L_x_165:
[----:B------:R-:W-:Y:S05]  /*3ab0*/  @!P0 BRA `(.L_x_66) ;  /* 0x0000000000608947 */ /* 0x000fea0003800000 */
[----:B-1----:R-:W1:Y:S02]  /*3ac0*/  LDS R6, [UR5+0x10] ;  /* 0x00001005ff067984 */ /* 0x002e640008000800 */
[----:B-1----:R-:W-:-:S04]  /*3ad0*/  SHF.L.U32 R6, R6, 0x1f, RZ ;  /* 0x0000001f06067819 */ /* 0x002fc800000006ff */
[----:B------:R-:W1:Y:S02]  /*3ae0*/  SYNCS.PHASECHK.TRANS64.TRYWAIT P0, [UR5+0x8], R6 ;  /* 0x00000806ff0075a7 */ /* 0x000e640008001105 */
[----:B-1----:R-:W-:Y:S05]  /*3af0*/  @P0 BRA `(.L_x_68) ;  /* 0x0000000000080947 */ /* 0x002fea0003800000 */
[----:B------:R-:W1:Y:S02]  /*3b00*/  SYNCS.PHASECHK.TRANS64.TRYWAIT P0, [UR5+0x8], R6 ;  /* 0x00000806ff0075a7 */ /* 0x000e640008001105 */
[----:B-1----:R-:W-:Y:S05]  /*3b10*/  @!P0 BRA `(.L_x_69) ;  /* 0x0000007000c88947 */ /* 0x002fea0003800000 */
.L_x_68:
[----:B------:R-:W2:Y:S01]  /*3b20*/  LDS R8, [UR6+0x110] ;  /* 0x00011006ff087984 */ /* 0x000ea20008000800 */
[----:B------:R-:W-:Y:S01]  /*3b30*/  R2UR UR4, R3 ;  /* 0x00000000030472ca */ /* 0x000fe200000e0000 */
[----:B-1----:R-:W-:Y:S02]  /*3b40*/  IMAD.MOV.U32 R6, RZ, RZ, 0xffff ;  /* 0x0000ffffff067424 */ /* 0x002fe400078e00ff */
[----:B------:R-:W-:-:S10]  /*3b50*/  IMAD.MOV.U32 R5, RZ, RZ, 0x1 ;  /* 0x00000001ff057424 */ /* 0x000fd400078e00ff */
[----:B------:R-:W-:Y:S01]  /*3b60*/  UPRMT UR4, UR4, 0x654, UR7 ;  /* 0x0000065404047896 */ /* 0x000fe20008000007 */
[----:B--2---:R-:W-:Y:S01]  /*3b70*/  IMAD.SHL.U32 R7, R8, 0x20, RZ ;  /* 0x0000002008077824 */ /* 0x004fe200078e00ff */
[-C--:B------:R-:W-:Y:S02]  /*3b80*/  SHF.L.U32 R6, R6, R8.reuse, RZ ;  /* 0x0000000806067219 */ /* 0x080fe400000006ff */
[----:B------:R-:W-:Y:S02]  /*3b90*/  SHF.L.U32 R8, R5, R8, RZ ;  /* 0x0000000805087219 */ /* 0x000fe400000006ff */
[----:B------:R2:W-:Y:S04]  /*3ba0*/  STS [UR6+0x110], R7 ;  /* 0x00011007ff007988 */ /* 0x0005e80008000806 */
[----:B------:R2:W-:Y:S04]  /*3bb0*/  ATOMS.OR RZ, [UR5+0x14], R6 ;  /* 0x00001406ffff798c */ /* 0x0005e8000b000005 */
[----:B------:R2:W-:Y:S01]  /*3bc0*/  ATOMS.OR RZ, [UR5+0x18], R8 ;  /* 0x00001808ffff798c */ /* 0x0005e2000b000005 */
[----:B------:R-:W-:Y:S03]  /*3bd0*/  SYNCS.ARRIVE.TRANS64.RED.A1T0 RZ, [UR4], RZ ;  /* 0x000000ffffff79a7 */ /* 0x000fe60008100404 */
[----:B------:R2:W-:Y:S01]  /*3be0*/  ATOMS.XOR RZ, [UR5+0x10], R5 ;  /* 0x00001005ffff798c */ /* 0x0005e2000b800005 */
[----:B------:R-:W-:Y:S05]  /*3bf0*/  BRA `(.L_x_66) ;  /* 0x0000000000107947 */ /* 0x000fea0003800000 */
.L_x_59:
[----:B------:R-:W-:Y:S02]  /*3c00*/  MOV R5, 0xffffffff ;  /* 0xffffffff00057802 */ /* 0x000fe40000000f00 */
[----:B------:R-:W-:-:S03]  /*3c10*/  MOV R6, 0x3c40 ;  /* 0x00003c4000067802 */ /* 0x000fc60000000f00 */
[----:B------:R1:W-:Y:S04]  /*3c20*/  STS [UR6+0x110], R5 ;  /* 0x00011005ff007988 */ /* 0x0003e80008000806 */
[----:B-1---5:R-:W-:Y:S05]  /*3c30*/  CALL.REL.NOINC `($__internal_1_$__cuda_sm10x_tcgen05_guardrail_trap_phase_invalid_during_alloc) ;  /* 0x00000078006c7944 */ /* 0x022fea0003c00000 */
.L_x_66:
[----:B------:R-:W-:Y:S05]  /*3c40*/  WARPSYNC.ALL ;  /* 0x0000000000007948 */ /* 0x000fea0003800000 */
[----:B------:R-:W3:Y:S01]  /*3c50*/  S2UR UR4, SR_CgaCtaId ;  /* 0x00000000000479c3 */ /* 0x000ee20000008800 */
[----:B------:R-:W-:Y:S01]  /*3c60*/  UMOV UR49, 0x400 ;  /* 0x0000040000317882 */ /* 0x000fe20000000000 */
[----:B------:R-:W-:-:S06]  /*3c70*/  NOP ;  /* 0x0000000000007918 */ /* 0x000fcc0000000000 */
[----:B------:R-:W-:Y:S06]  /*3c80*/  BAR.ARV 0x6, 0xa0 ;  /* 0x0182800000007b1d */ /* 0x000fec0000002000 */
[----:B------:R-:W4:Y:S01]  /*3c90*/  LDCU UR7, c[0x0][0x38c] ;  /* 0x00007180ff0777ac */ /* 0x000f220008000800 */
[----:B------:R-:W-:Y:S01]  /*3ca0*/  R2UR UR5, R4 ;  /* 0x00000000040572ca */ /* 0x000fe200000e0000 */
[----:B------:R-:W-:Y:S01]  /*3cb0*/  HFMA2 R24, -RZ, RZ, 0, 5.9604644775390625e-08 ;  /* 0x00000001ff187431 */ /* 0x000fe200000001ff */
[----:B------:R-:W-:Y:S02]  /*3cc0*/  LOP3.LUT R2, R2, 0xffff, RZ, 0xc0, !PT ;  /* 0x0000ffff02027812 */ /* 0x000fe400078ec0ff */
[----:B------:R-:W-:-:S02]  /*3cd0*/  CS2R R22, SRZ ;  /* 0x0000000000167805 */ /* 0x000fc4000001ff00 */
[----:B------:R-:W-:Y:S01]  /*3ce0*/  LOP3.LUT R0, R0, 0xffff, RZ, 0xc0, !PT ;  /* 0x0000ffff00007812 */ /* 0x000fe200078ec0ff */
[----:B------:R-:W-:Y:S01]  /*3cf0*/  UMOV UR47, URZ ;  /* 0x000000ff002f7c82 */ /* 0x000fe20008000000 */
[----:B------:R-:W-:Y:S01]  /*3d00*/  UMOV UR46, URZ ;  /* 0x000000ff002e7c82 */ /* 0x000fe20008000000 */
[----:B------:R-:W-:Y:S01]  /*3d10*/  UMOV UR62, URZ ;  /* 0x000000ff003e7c82 */ /* 0x000fe20008000000 */
[----:B------:R-:W-:Y:S01]  /*3d20*/  UMOV UR60, URZ ;  /* 0x000000ff003c7c82 */ /* 0x000fe20008000000 */
[----:B---3--:R-:W-:Y:S01]  /*3d30*/  ULEA UR49, UR4, UR49, 0x18 ;  /* 0x0000003104317291 */ /* 0x008fe2000f8ec0ff */
[----:B------:R-:W-:Y:S02]  /*3d40*/  UMOV UR58, URZ ;  /* 0x000000ff003a7c82 */ /* 0x000fe40008000000 */
[----:B------:R-:W-:Y:S01]  /*3d50*/  UMOV UR4, URZ ;  /* 0x000000ff00047c82 */ /* 0x000fe20008000000 */
[----:B------:R-:W-:Y:S01]  /*3d60*/  UISETP.NE.AND UP2, UPT, UR5, URZ, UPT ;  /* 0x000000ff0500728c */ /* 0x000fe2000bf45270 */
[----:B------:R-:W-:Y:S01]  /*3d70*/  IMAD.U32 R14, RZ, RZ, UR4 ;  /* 0x00000004ff0e7e24 */ /* 0x000fe2000f8e00ff */
[----:B------:R-:W-:-:S02]  /*3d80*/  UIADD3 UR6, UPT, UPT, UR49, 0x8400, URZ ;  /* 0x0000840031067890 */ /* 0x000fc4000fffe0ff */
[----:B----4-:R-:W-:Y:S01]  /*3d90*/  UIADD3 UR7, UPT, UPT, UR7, 0xff, URZ ;  /* 0x000000ff07077890 */ /* 0x010fe2000fffe0ff */
[----:B-12---:R-:W1:Y:S01]  /*3da0*/  LDS R5, [UR49+0x110] ;  /* 0x00011031ff057984 */ /* 0x006e620008000800 */
[----:B------:R-:W-:Y:S02]  /*3db0*/  UIADD3 UR5, UPT, UPT, UR49, 0x20400, URZ ;  /* 0x0002040031057890 */ /* 0x000fe4000fffe0ff */
[----:B------:R-:W-:Y:S02]  /*3dc0*/  USHF.R.S32.HI UR4, URZ, 0x1f, UR7 ;  /* 0x0000001fff047899 */ /* 0x000fe40008011407 */
[----:B------:R-:W-:Y:S02]  /*3dd0*/  UIADD3 UR10, UPT, UPT, UR49, 0x2d000, URZ ;  /* 0x0002d000310a7890 */ /* 0x000fe4000fffe0ff */
[----:B------:R-:W-:Y:S02]  /*3de0*/  USHF.R.U32.HI UR9, URZ, 0x4, UR6 ;  /* 0x00000004ff097899 */ /* 0x000fe40008011606 */
[----:B------:R-:W-:-:S02]  /*3df0*/  ULEA.HI UR7, UR4, UR7, URZ, 0x8 ;  /* 0x0000000704077291 */ /* 0x000fc4000f8f40ff */
[----:B------:R-:W-:Y:S02]  /*3e00*/  USHF.R.U32.HI UR6, URZ, 0x4, UR5 ;  /* 0x00000004ff067899 */ /* 0x000fe40008011605 */
[----:B------:R-:W-:Y:S02]  /*3e10*/  USHF.R.U32.HI UR4, URZ, 0x4, UR10 ;  /* 0x00000004ff047899 */ /* 0x000fe4000801160a */
[----:B------:R-:W-:Y:S02]  /*3e20*/  ULOP3.LUT UR6, UR6, 0x3fff, URZ, 0xc0, !UPT ;  /* 0x00003fff06067892 */ /* 0x000fe4000f8ec0ff */
[----:B------:R-:W-:Y:S02]  /*3e30*/  UIADD3 UR8, UPT, UPT, UR49, 0x2c400, URZ ;  /* 0x0002c40031087890 */ /* 0x000fe4000fffe0ff */
[----:B------:R-:W-:Y:S02]  /*3e40*/  ULOP3.LUT UR9, UR9, 0x3fff, URZ, 0xc0, !UPT ;  /* 0x00003fff09097892 */ /* 0x000fe4000f8ec0ff */
[----:B------:R-:W-:-:S02]  /*3e50*/  ULOP3.LUT UR4, UR4, 0x3fff, URZ, 0xc0, !UPT ;  /* 0x00003fff04047892 */ /* 0x000fc4000f8ec0ff */
[----:B------:R-:W-:Y:S02]  /*3e60*/  USHF.R.S32.HI UR15, URZ, 0x8, UR7 ;  /* 0x00000008ff0f7899 */ /* 0x000fe40008011407 */
[----:B------:R-:W-:Y:S02]  /*3e70*/  ULOP3.LUT UR6, UR6, 0x10000, URZ, 0xfc, !UPT ;  /* 0x0001000006067892 */ /* 0x000fe4000f8efcff */
[----:B------:R-:W-:Y:S02]  /*3e80*/  USHF.R.U32.HI UR5, URZ, 0x4, UR8 ;  /* 0x00000004ff057899 */ /* 0x000fe40008011608 */
[----:B------:R-:W-:Y:S02]  /*3e90*/  ULOP3.LUT UR7, UR9, 0x10000, URZ, 0xfc, !UPT ;  /* 0x0001000009077892 */ /* 0x000fe4000f8efcff */
[----:B------:R-:W-:Y:S01]  /*3ea0*/  ULOP3.LUT UR4, UR4, 0x10000, URZ, 0xfc, !UPT ;  /* 0x0001000004047892 */ /* 0x000fe2000f8efcff */
[----:B------:R-:W-:Y:S01]  /*3eb0*/  IMAD.U32 R7, RZ, RZ, UR6 ;  /* 0x00000006ff077e24 */ /* 0x000fe2000f8e00ff */
[----:B------:R-:W-:-:S02]  /*3ec0*/  ULOP3.LUT UR5, UR5, 0x3fff, URZ, 0xc0, !UPT ;  /* 0x00003fff05057892 */ /* 0x000fc4000f8ec0ff */
[----:B------:R-:W-:Y:S01]  /*3ed0*/  MOV R6, UR7 ;  /* 0x0000000700067c02 */ /* 0x000fe20008000f00 */
[----:B------:R-:W-:Y:S01]  /*3ee0*/  UISETP.LT.AND UP0, UPT, UR15, 0x1, UPT ;  /* 0x000000010f00788c */ /* 0x000fe2000bf01270 */
[----:B------:R-:W-:Y:S01]  /*3ef0*/  MOV R13, UR4 ;  /* 0x00000004000d7c02 */ /* 0x000fe20008000f00 */
[----:B------:R-:W-:Y:S01]  /*3f00*/  ULOP3.LUT UR5, UR5, 0x10000, URZ, 0xfc, !UPT ;  /* 0x0001000005057892 */ /* 0x000fe2000f8efcff */
[----:B-1----:R-:W-:Y:S01]  /*3f10*/  R2UR UR45, R5 ;  /* 0x00000000052d72ca */ /* 0x002fe200000e0000 */
[----:B------:R-:W-:Y:S01]  /*3f20*/  IMAD.U32 R5, RZ, RZ, UR15 ;  /* 0x0000000fff057e24 */ /* 0x000fe2000f8e00ff */
[----:B------:R-:W-:-:S03]  /*3f30*/  USEL UR15, UR15, 0x1, !UP0 ;  /* 0x000000010f0f7887 */ /* 0x000fc6000c000000 */
[----:B------:R-:W-:Y:S01]  /*3f40*/  IMAD.U32 R12, RZ, RZ, UR5 ;  /* 0x00000005ff0c7e24 */ /* 0x000fe2000f8e00ff */
[----:B------:R-:W-:Y:S01]  /*3f50*/  UMOV UR56, URZ ;  /* 0x000000ff00387c82 */ /* 0x000fe20008000000 */
[----:B------:R-:W-:Y:S01]  /*3f60*/  UMOV UR54, URZ ;  /* 0x000000ff00367c82 */ /* 0x000fe20008000000 */
[----:B------:R-:W-:Y:S01]  /*3f70*/  UMOV UR52, URZ ;  /* 0x000000ff00347c82 */ /* 0x000fe20008000000 */
[----:B------:R-:W-:-:S04]  /*3f80*/  IMAD.U32 R19, RZ, RZ, UR15 ;  /* 0x0000000fff137e24 */ /* 0x000fc8000f8e00ff */
[----:B------:R-:W-:Y:S02]  /*3f90*/  UIADD3 UR14, UPT, UPT, UR45, 0x40000108, URZ ;  /* 0x400001082d0e7890 */ /* 0x000fe4000fffe0ff */
[----:B------:R-:W-:Y:S02]  /*3fa0*/  UIADD3 UR13, UPT, UPT, UR45, 0x10c, URZ ;  /* 0x0000010c2d0d7890 */ /* 0x000fe4000fffe0ff */
[----:B------:R-:W-:Y:S02]  /*3fb0*/  UIADD3 UR77, UPT, UPT, UR45, -0x7ffffef8, URZ ;  /* 0x800001082d4d7890 */ /* 0x000fe4000fffe0ff */
[----:B------:R-:W-:Y:S01]  /*3fc0*/  UIADD3 UR72, UPT, UPT, UR45, 0x40000104, URZ ;  /* 0x400001042d487890 */ /* 0x000fe2000fffe0ff */
[----:B------:R-:W-:Y:S01]  /*3fd0*/  MOV R15, UR14 ;  /* 0x0000000e000f7c02 */ /* 0x000fe20008000f00 */
[----:B------:R-:W-:Y:S01]  /*3fe0*/  UIADD3 UR17, UPT, UPT, UR45, 0x108, URZ ;  /* 0x000001082d117890 */ /* 0x000fe2000fffe0ff */
[----:B------:R-:W-:Y:S01]  /*3ff0*/  IMAD.U32 R17, RZ, RZ, UR13 ;  /* 0x0000000dff117e24 */ /* 0x000fe2000f8e00ff */
[----:B------:R-:W-:-:S02]  /*4000*/  UIADD3 UR76, UPT, UPT, UR45, -0x7fffff00, URZ ;  /* 0x800001002d4c7890 */ /* 0x000fc4000fffe0ff */
[----:B------:R-:W-:Y:S02]  /*4010*/  UIADD3 UR75, UPT, UPT, UR45, -0x3ffffef8, URZ ;  /* 0xc00001082d4b7890 */ /* 0x000fe4000fffe0ff */
[----:B------:R-:W-:Y:S01]  /*4020*/  USHF.R.U32.HI UR8, URZ, 0x1a, UR14 ;  /* 0x0000001aff087899 */ /* 0x000fe2000801160e */
[----:B------:R-:W-:Y:S01]  /*4030*/  IMAD.U32 R20, RZ, RZ, UR17 ;  /* 0x00000011ff147e24 */ /* 0x000fe2000f8e00ff */
[----:B------:R-:W-:Y:S02]  /*4040*/  USHF.R.U32.HI UR6, URZ, 0x1a, UR77 ;  /* 0x0000001aff067899 */ /* 0x000fe4000801164d */
[----:B------:R-:W-:Y:S02]  /*4050*/  USHF.R.U32.HI UR13, URZ, 0x1a, UR13 ;  /* 0x0000001aff0d7899 */ /* 0x000fe4000801160d */
[----:B------:R-:W-:Y:S02]  /*4060*/  USHF.R.U32.HI UR14, URZ, 0x11, UR72 ;  /* 0x00000011ff0e7899 */ /* 0x000fe40008011648 */
[----:B------:R-:W-:-:S02]  /*4070*/  USHF.R.U32.HI UR7, URZ, 0x11, UR76 ;  /* 0x00000011ff077899 */ /* 0x000fc4000801164c */
[----:B------:R-:W-:Y:S02]  /*4080*/  USHF.R.U32.HI UR4, URZ, 0x1a, UR75 ;  /* 0x0000001aff047899 */ /* 0x000fe4000801164b */
[----:B------:R-:W-:Y:S02]  /*4090*/  UIADD3 UR11, UPT, UPT, UR45, 0x100, URZ ;  /* 0x000001002d0b7890 */ /* 0x000fe4000fffe0ff */
[----:B------:R-:W-:Y:S02]  /*40a0*/  UIADD3 UR12, UPT, UPT, UR45, 0x104, URZ ;  /* 0x000001042d0c7890 */ /* 0x000fe4000fffe0ff */
[----:B------:R-:W-:Y:S02]  /*40b0*/  USHF.R.U32.HI UR10, URZ, 0x1a, UR17 ;  /* 0x0000001aff0a7899 */ /* 0x000fe40008011611 */
[----:B------:R-:W-:Y:S01]  /*40c0*/  UIADD3 UR16, UPT, UPT, UR45, 0x40000100, URZ ;  /* 0x400001002d107890 */ /* 0x000fe2000fffe0ff */
[----:B------:R-:W-:Y:S01]  /*40d0*/  MOV R21, UR11 ;  /* 0x0000000b00157c02 */ /* 0x000fe20008000f00 */
[----:B------:R-:W-:Y:S01]  /*40e0*/  ULOP3.LUT UR17, UR6, 0x30, URZ, 0xc0, !UPT ;  /* 0x0000003006117892 */ /* 0x000fe2000f8ec0ff */
[----:B------:R-:W-:Y:S01]  /*40f0*/  IMAD.U32 R18, RZ, RZ, UR12 ;  /* 0x0000000cff127e24 */ /* 0x000fe2000f8e00ff */
[----:B------:R-:W-:-:S02]  /*4100*/  UIADD3 UR74, UPT, UPT, UR45, -0x3fffff00, URZ ;  /* 0xc00001002d4a7890 */ /* 0x000fc4000fffe0ff */
[----:B------:R-:W-:Y:S01]  /*4110*/  ULOP3.LUT UR19, UR7, 0x6000, URZ, 0xc0, !UPT ;  /* 0x0000600007137892 */ /* 0x000fe2000f8ec0ff */
[----:B------:R-:W-:Y:S01]  /*4120*/  IMAD.U32 R16, RZ, RZ, UR16 ;  /* 0x00000010ff107e24 */ /* 0x000fe2000f8e00ff */
[----:B------:R-:W-:Y:S02]  /*4130*/  ULOP3.LUT UR6, UR4, 0x30, URZ, 0xc0, !UPT ;  /* 0x0000003004067892 */ /* 0x000fe4000f8ec0ff */
[----:B------:R-:W-:Y:S01]  /*4140*/  ULOP3.LUT UR4, UR13, 0x30, URZ, 0xc0, !UPT ;  /* 0x000000300d047892 */ /* 0x000fe2000f8ec0ff */
[----:B------:R-:W-:Y:S01]  /*4150*/  R2UR UR13, R0 ;  /* 0x00000000000d72ca */ /* 0x000fe200000e0000 */
[----:B------:R-:W-:Y:S01]  /*4160*/  ULOP3.LUT UR7, UR14, 0x6000, URZ, 0xc0, !UPT ;  /* 0x000060000e077892 */ /* 0x000fe2000f8ec0ff */
[----:B------:R-:W-:Y:S01]  /*4170*/  R2UR UR14, R2 ;  /* 0x00000000020e72ca */ /* 0x000fe200000e0000 */
[----:B------:R-:W-:Y:S01]  /*4180*/  UIADD3 UR73, UPT, UPT, UR45, 0x4000010c, URZ ;  /* 0x4000010c2d497890 */ /* 0x000fe2000fffe0ff */
[----:B------:R-:W-:Y:S01]  /*4190*/  MOV R2, RZ ;  /* 0x000000ff00027202 */ /* 0x000fe20000000f00 */
[----:B------:R-:W-:-:S02]  /*41a0*/  UIADD3 UR70, UPT, UPT, UR45, -0x7ffffefc, URZ ;  /* 0x800001042d467890 */ /* 0x000fc4000fffe0ff */
[----:B------:R-:W-:Y:S02]  /*41b0*/  UIADD3 UR71, UPT, UPT, UR45, -0x7ffffef4, URZ ;  /* 0x8000010c2d477890 */ /* 0x000fe4000fffe0ff */
[----:B------:R-:W-:Y:S02]  /*41c0*/  UIADD3 UR68, UPT, UPT, UR45, -0x3ffffefc, URZ ;  /* 0xc00001042d447890 */ /* 0x000fe4000fffe0ff */
[----:B------:R-:W-:Y:S02]  /*41d0*/  UIADD3 UR69, UPT, UPT, UR45, -0x3ffffef4, URZ ;  /* 0xc000010c2d457890 */ /* 0x000fe4000fffe0ff */
[----:B------:R-:W-:Y:S01]  /*41e0*/  USHF.R.U32.HI UR5, URZ, 0x11, UR74 ;  /* 0x00000011ff057899 */ /* 0x000fe2000801164a */
[----:B------:R-:W-:Y:S01]  /*41f0*/  IMAD.U32 R25, RZ, RZ, UR13 ;  /* 0x0000000dff197e24 */ /* 0x000fe2000f8e00ff */
[----:B------:R-:W-:Y:S01]  /*4200*/  USHF.R.U32.HI UR11, URZ, 0x11, UR11 ;  /* 0x00000011ff0b7899 */ /* 0x000fe2000801160b */
[----:B------:R-:W-:Y:S01]  /*4210*/  IMAD.U32 R26, RZ, RZ, UR14 ;  /* 0x0000000eff1a7e24 */ /* 0x000fe2000f8e00ff */
[----:B------:R-:W-:-:S02]  /*4220*/  USHF.R.U32.HI UR9, URZ, 0x11, UR16 ;  /* 0x00000011ff097899 */ /* 0x000fc40008011610 */
[----:B------:R-:W-:Y:S02]  /*4230*/  USHF.R.U32.HI UR12, URZ, 0x11, UR12 ;  /* 0x00000011ff0c7899 */ /* 0x000fe4000801160c */
[----:B------:R-:W-:Y:S02]  /*4240*/  USHF.R.U32.HI UR16, URZ, 0x1a, UR73 ;  /* 0x0000001aff107899 */ /* 0x000fe40008011649 */
[----:B------:R-:W-:Y:S02]  /*4250*/  USHF.R.U32.HI UR18, URZ, 0x11, UR70 ;  /* 0x00000011ff127899 */ /* 0x000fe40008011646 */
[----:B------:R-:W-:Y:S02]  /*4260*/  USHF.R.U32.HI UR20, URZ, 0x1a, UR71 ;  /* 0x0000001aff147899 */ /* 0x000fe40008011647 */
[----:B------:R-:W-:Y:S02]  /*4270*/  USHF.R.U32.HI UR21, URZ, 0x11, UR68 ;  /* 0x00000011ff157899 */ /* 0x000fe40008011644 */
[----:B------:R-:W-:-:S02]  /*4280*/  USHF.R.U32.HI UR23, URZ, 0x1a, UR69 ;  /* 0x0000001aff177899 */ /* 0x000fc40008011645 */
[----:B------:R-:W-:Y:S02]  /*4290*/  ULOP3.LUT UR66, UR10, 0x30, URZ, 0xc0, !UPT ;  /* 0x000000300a427892 */ /* 0x000fe4000f8ec0ff */
[----:B------:R-:W-:Y:S02]  /*42a0*/  ULOP3.LUT UR64, UR8, 0x30, URZ, 0xc0, !UPT ;  /* 0x0000003008407892 */ /* 0x000fe4000f8ec0ff */
[----:B------:R-:W-:Y:S02]  /*42b0*/  ULOP3.LUT UR15, UR5, 0x6000, URZ, 0xc0, !UPT ;  /* 0x00006000050f7892 */ /* 0x000fe4000f8ec0ff */
[----:B------:R-:W-:Y:S02]  /*42c0*/  ULOP3.LUT UR24, UR11, 0x6000, URZ, 0xc0, !UPT ;  /* 0x000060000b187892 */ /* 0x000fe4000f8ec0ff */
[----:B------:R-:W-:Y:S02]  /*42d0*/  ULOP3.LUT UR22, UR9, 0x6000, URZ, 0xc0, !UPT ;  /* 0x0000600009167892 */ /* 0x000fe4000f8ec0ff */
[----:B------:R-:W-:-:S02]  /*42e0*/  ULOP3.LUT UR5, UR12, 0x6000, URZ, 0xc0, !UPT ;  /* 0x000060000c057892 */ /* 0x000fc4000f8ec0ff */
        /* <DEDUP_REMOVED lines=21> */
[----:B------:R-:W-:Y:S02]  /*4440*/  UPRMT UR67, UR66, 0x5410, UR24 ;  /* 0x0000541042437896 */ /* 0x000fe40008000018 */
[----:B------:R-:W-:Y:S02]  /*4450*/  UPRMT UR65, UR64, 0x5410, UR22 ;  /* 0x0000541040417896 */ /* 0x000fe40008000016 */
[----:B------:R-:W-:-:S02]  /*4460*/  UPRMT UR63, UR17, 0x5410, UR19 ;  /* 0x00005410113f7896 */ /* 0x000fc40008000013 */
[----:B------:R-:W-:Y:S02]  /*4470*/  UPRMT UR61, UR6, 0x5410, UR15 ;  /* 0x00005410063d7896 */ /* 0x000fe4000800000f */
[----:B------:R-:W-:Y:S02]  /*4480*/  UPRMT UR59, UR4, 0x5410, UR5 ;  /* 0x00005410043b7896 */ /* 0x000fe40008000005 */
[----:B------:R-:W-:Y:S02]  /*4490*/  UPRMT UR57, UR12, 0x5410, UR7 ;  /* 0x000054100c397896 */ /* 0x000fe40008000007 */
[----:B------:R-:W-:Y:S02]  /*44a0*/  UPRMT UR55, UR10, 0x5410, UR11 ;  /* 0x000054100a377896 */ /* 0x000fe4000800000b */
[----:B------:R-:W-:Y:S01]  /*44b0*/  UPRMT UR53, UR8, 0x5410, UR9 ;  /* 0x0000541008357896 */ /* 0x000fe20008000009 */
[----:B------:R-:W-:Y:S01]  /*44c0*/  UMOV UR66, URZ ;  /* 0x000000ff00427c82 */ /* 0x000fe20008000000 */
[----:B------:R-:W-:-:S10]  /*44d0*/  UMOV UR64, URZ ;  /* 0x000000ff00407c82 */ /* 0x000fd40008000000 */
.L_x_77:
[C---:B------:R-:W-:Y:S02]  /*44e0*/  LEA R0, R23.reuse, UR49, 0x3 ;  /* 0x0000003117007c11 */ /* 0x040fe4000f8e18ff */
[----:B------:R-:W-:Y:S02]  /*44f0*/  SHF.L.U32 R9, R22, 0x1f, RZ ;  /* 0x0000001f16097819 */ /* 0x000fe400000006ff */
[----:B------:R-:W-:Y:S02]  /*4500*/  LEA R8, R23, UR49, 0x4 ;  /* 0x0000003117087c11 */ /* 0x000fe4000f8e20ff */
[----:B------:R-:W1:Y:S02]  /*4510*/  SYNCS.PHASECHK.TRANS64.TRYWAIT P0, [R0+URZ+0x80], R9 ;  /* 0x00008009000075a7 */ /* 0x000e6400080011ff */
[----:B-1--4-:R-:W-:Y:S05]  /*4520*/  @!P0 BRA `(.L_x_70) ;  /* 0x00000068005c8947 */ /* 0x012fea0003800000 */
.L_x_166:
[----:B-1----:R-:W1:Y:S01]  /*4530*/  LDS.128 R8, [R8+0xf0] ;  /* 0x0000f00008087984 */ /* 0x002e620000000c00 */
[----:B------:R-:W-:Y:S02]  /*4540*/  VIADD R0, R0, 0x90 ;  /* 0x0000009000007836 */ /* 0x000fe40000000000 */
[----:B------:R-:W-:Y:S01]  /*4550*/  VIADD R23, R23, 0x1 ;  /* 0x0000000117177836 */ /* 0x000fe20000000000 */
[----:B------:R-:W-:Y:S01]  /*4560*/  @!PT LDS RZ, [RZ] ;  /* 0x00000000fffff984 */ /* 0x000fe20000000800 */
[----:B------:R-:W-:Y:S01]  /*4570*/  @!PT LDS RZ, [RZ] ;  /* 0x00000000fffff984 */ /* 0x000fe20000000800 */
[----:B------:R-:W-:Y:S01]  /*4580*/  @!PT LDS RZ, [RZ] ;  /* 0x00000000fffff984 */ /* 0x000fe20000000800 */
[----:B------:R-:W-:Y:S01]  /*4590*/  @!PT LDS RZ, [RZ] ;  /* 0x00000000fffff984 */ /* 0x000fe20000000800 */
[----:B------:R2:W-:Y:S06]  /*45a0*/  MEMBAR.ALL.CTA ;  /* 0x0000000000007992 */ /* 0x0005ec0000008000 */
[----:B--2---:R-:W2:Y:S01]  /*45b0*/  FENCE.VIEW.ASYNC.S ;  /* 0x00000000000073c6 */ /* 0x004ea20000000000 */
[----:B------:R-:W-:-:S04]  /*45c0*/  PRMT R0, RZ, 0x654, R0 ;  /* 0x00000654ff007816 */ /* 0x000fc80000000000 */
[----:B--2---:R2:W-:Y:S01]  /*45d0*/  SYNCS.ARRIVE.TRANS64.RED.A1T0 RZ, [R0+URZ], RZ ;  /* 0x000000ff00ff79a7 */ /* 0x0045e200081004ff */
[----:B-1----:R-:W-:Y:S01]  /*45e0*/  LOP3.LUT P1, RZ, R10, 0x1, RZ, 0xc0, !PT ;  /* 0x000000010aff7812 */ /* 0x002fe2000782c0ff */
[----:B--2---:R-:W-:-:S12]  /*45f0*/  BRA.U UP2, `(.L_x_71) ;  /* 0x0000000502cc7547 */ /* 0x004fd8000b800000 */
[----:B------:R-:W1:Y:S01]  /*4600*/  LDCU UR4, c[0x0][0x38c] ;  /* 0x00007180ff0477ac */ /* 0x000e620008000800 */
[----:B------:R-:W-:Y:S02]  /*4610*/  R2UR UR5, R14 ;  /* 0x000000000e0572ca */ /* 0x000fe400000e0000 */
[----:B------:R-:W-:Y:S02]  /*4620*/  PLOP3.LUT P2, PT, PT, PT, PT, 0x80, 0x8 ;  /* 0x000000000008781c */ /* 0x000fe40003f4f070 */
[----:B------:R-:W-:-:S09]  /*4630*/  SHF.L.U32 R9, R24, 0x1f, RZ ;  /* 0x0000001f18097819 */ /* 0x000fd200000006ff */
[----:B------:R-:W-:Y:S02]  /*4640*/  ULEA UR6, UR5, UR49, 0x3 ;  /* 0x0000003105067291 */ /* 0x000fe4000f8e18ff */
[----:B------:R-:W-:Y:S02]  /*4650*/  ULEA UR44, UR5, UR45, 0x7 ;  /* 0x0000002d052c7291 */ /* 0x000fe4000f8e38ff */
[----:B-1----:R-:W-:Y:S02]  /*4660*/  UISETP.GE.AND UP0, UPT, UR4, 0x1, UPT ;  /* 0x000000010400788c */ /* 0x002fe4000bf06270 */
[----:B------:R-:W-:-:S04]  /*4670*/  IMAD.U32 R8, RZ, RZ, UR6 ;  /* 0x00000006ff087e24 */ /* 0x000fc8000f8e00ff */
[----:B------:R-:W-:-:S05]  /*4680*/  PLOP3.LUT P0, PT, PT, PT, UP0, 0x80, 0x8 ;  /* 0x000000000008781c */ /* 0x000fca0003f0f008 */
[----:B------:R-:W-:-:S08]  /*4690*/  @UP0 ULEA UR4, UR47, UR49, 0x3 ;  /* 0x000000312f040291 */ /* 0x000fd0000f8e18ff */
[----:B------:R-:W-:-:S04]  /*46a0*/  @P0 SHF.L.U32 R0, R2, 0x1f, RZ ;  /* 0x0000001f02000819 */ /* 0x000fc800000006ff */
[----:B------:R1:W2:Y:S01]  /*46b0*/  @P0 SYNCS.PHASECHK.TRANS64.TRYWAIT P2, [UR4], R0 ;  /* 0x00000000ff0005a7 */ /* 0x0002a20008041104 */
[----:B------:R-:W3:Y:S02]  /*46c0*/  SYNCS.PHASECHK.TRANS64.TRYWAIT P0, [UR6+0xb0], R9 ;  /* 0x0000b009ff0075a7 */ /* 0x000ee40008001106 */
[----:B-123--:R-:W-:Y:S05]  /*46d0*/  @!P0 BRA `(.L_x_72) ;  /* 0x0000006800048947 */ /* 0x00efea0003800000 */
.L_x_168:
[----:B------:R-:W-:Y:S01]  /*46e0*/  UMOV UR51, UR46 ;  /* 0x0000002e00337c82 */ /* 0x000fe20008000000 */
[----:B------:R-:W-:Y:S05]  /*46f0*/  BRA.U !UP0, `(.L_x_73) ;  /* 0x0000000508747547 */ /* 0x000fea000b800000 */
[----:B------:R-:W-:Y:S01]  /*4700*/  R2UR UR4, R19 ;  /* 0x00000000130472ca */ /* 0x000fe200000e0000 */
[----:B------:R-:W-:Y:S01]  /*4710*/  UMOV UR10, URZ ;  /* 0x000000ff000a7c82 */ /* 0x000fe20008000000 */
[----:B------:R-:W-:Y:S01]  /*4720*/  R2UR UR48, R5 ;  /* 0x00000000053072ca */ /* 0x000fe200000e0000 */
[----:B------:R-:W-:-:S10]  /*4730*/  UMOV UR5, UR47 ;  /* 0x0000002f00057c82 */ /* 0x000fd40008000000 */
[----:B------:R-:W-:-:S12]  /*4740*/  UIADD3 UR51, UPT, UPT, UR4, UR46, URZ ;  /* 0x0000002e04337290 */ /* 0x000fd8000fffe0ff */
.L_x_76:
[----:B------:R-:W-:Y:S01]  /*4750*/  ULEA UR7, UR5, UR49, 0x3 ;  /* 0x0000003105077291 */ /* 0x000fe2000f8e18ff */
[----:B----4-:R-:W-:Y:S11]  /*4760*/  @P2 BRA `(.L_x_74) ;  /* 0x00000000000c2947 */ /* 0x010ff60003800000 */
[----:B-1----:R-:W-:Y:S04]  /*4770*/  SHF.L.U32 R9, R2, 0x1f, RZ ;  /* 0x0000001f02097819 */ /* 0x002fe800000006ff */
[----:B------:R-:W1:Y:S02]  /*4780*/  SYNCS.PHASECHK.TRANS64.TRYWAIT P0, [UR7], R9 ;  /* 0x00000009ff0075a7 */ /* 0x000e640008001107 */
[----:B-1----:R-:W-:Y:S05]  /*4790*/  @!P0 BRA `(.L_x_75) ;  /* 0x0000006400f08947 */ /* 0x002fea0003800000 */
.L_x_74:
[----:B------:R-:W-:Y:S01]  /*47a0*/  UISETP.NE.AND UP0, UPT, UR48, 0x1, UPT ;  /* 0x000000013000788c */ /* 0x000fe2000bf05270 */
[----:B------:R-:W-:Y:S01]  /*47b0*/  PLOP3.LUT P2, PT, PT, PT, PT, 0x80, 0x8 ;  /* 0x000000000008781c */ /* 0x000fe20003f4f070 */
[----:B------:R-:W-:Y:S01]  /*47c0*/  UIADD3 UR4, UPT, UPT, UR5, 0x1, URZ ;  /* 0x0000000105047890 */ /* 0x000fe2000fffe0ff */
[----:B------:R-:W-:Y:S01]  /*47d0*/  R2UR UR12, R12 ;  /* 0x000000000c0c72ca */ /* 0x000fe200000e0000 */
[----:B------:R-:W-:Y:S01]  /*47e0*/  UIADD3 UR50, UPT, UPT, UR7, 0x18, URZ ;  /* 0x0000001807327890 */ /* 0x000fe2000fffe0ff */
[----:B------:R-:W-:Y:S01]  /*47f0*/  R2UR UR14, R13 ;  /* 0x000000000d0e72ca */ /* 0x000fe200000e0000 */
[----:B------:R-:W-:Y:S01]  /*4800*/  UISETP.NE.AND UP1, UPT, UR4, 0x3, UPT ;  /* 0x000000030400788c */ /* 0x000fe2000bf25270 */
[----:B------:R-:W-:Y:S01]  /*4810*/  PLOP3.LUT P0, PT, PT, PT, UP0, 0x80, 0x8 ;  /* 0x000000000008781c */ /* 0x000fe20003f0f008 */
[----:B------:R-:W-:Y:S01]  /*4820*/  UIADD3 UR46, UPT, UPT, UR46, 0x1, URZ ;  /* 0x000000012e2e7890 */ /* 0x000fe2000fffe0ff */
[----:B------:R-:W-:Y:S01]  /*4830*/  R2UR UR16, R7 ;  /* 0x00000000071072ca */ /* 0x000fe200000e0000 */
[----:B------:R-:W-:Y:S01]  /*4840*/  USEL UR6, URZ, 0x1, UP1 ;  /* 0x00000001ff067887 */ /* 0x000fe20008800000 */
[----:B------:R-:W-:Y:S01]  /*4850*/  R2UR UR8, R6 ;  /* 0x00000000060872ca */ /* 0x000fe200000e0000 */
[----:B------:R-:W-:Y:S02]  /*4860*/  USEL UR47, UR4, URZ, UP1 ;  /* 0x000000ff042f7287 */ /* 0x000fe40008800000 */
[----:B------:R-:W-:Y:S02]  /*4870*/  UIADD3 UR48, UPT, UPT, UR48, -0x1, URZ ;  /* 0xffffffff30307890 */ /* 0x000fe4000fffe0ff */
[----:B------:R-:W-:Y:S01]  /*4880*/  @UP0 ULEA UR4, UR47, UR49, 0x3 ;  /* 0x000000312f040291 */ /* 0x000fe2000f8e18ff */
[----:B------:R-:W-:Y:S01]  /*4890*/  LOP3.LUT R2, R2, UR6, RZ, 0x3c, !PT ;  /* 0x0000000602027c12 */ /* 0x000fe2000f8e3cff */
[----:B------:R-:W-:Y:S02]  /*48a0*/  ULEA UR12, UR5, UR12, 0x6 ;  /* 0x0000000c050c7291 */ /* 0x000fe4000f8e30ff */
[----:B------:R-:W-:Y:S01]  /*48b0*/  ULEA UR14, UR5, UR14, 0x6 ;  /* 0x0000000e050e7291 */ /* 0x000fe2000f8e30ff */
[----:B-1----:R-:W-:Y:S01]  /*48c0*/  @P0 SHF.L.U32 R0, R2, 0x1f, RZ ;  /* 0x0000001f02000819 */ /* 0x002fe200000006ff */
[----:B------:R-:W-:Y:S02]  /*48d0*/  UISETP.NE.U32.AND UP0, UPT, UR10, URZ, UPT ;  /* 0x000000ff0a00728c */ /* 0x000fe4000bf05070 */
[----:B------:R-:W-:Y:S01]  /*48e0*/  UIADD3 UR10, UPT, UPT, UR12, 0x20, URZ ;  /* 0x000000200c0a7890 */ /* 0x000fe2000fffe0ff */
[----:B------:R2:W3:Y:S01]  /*48f0*/  @P0 SYNCS.PHASECHK.TRANS64.TRYWAIT P2, [UR4], R0 ;  /* 0x00000000ff0005a7 */ /* 0x0004e20008041104 */
[----:B------:R-:W-:Y:S02]  /*4900*/  UIADD3 UR42, UPT, UPT, UR14, 0x20, URZ ;  /* 0x000000200e2a7890 */ /* 0x000fe4000fffe0ff */
[----:B------:R-:W-:Y:S02]  /*4910*/  ULEA UR6, UR5, UR16, 0xa ;  /* 0x0000001005067291 */ /* 0x000fe4000f8e50ff */
[----:B------:R-:W-:Y:S02]  /*4920*/  ULEA UR4, UR5, UR8, 0xb ;  /* 0x0000000805047291 */ /* 0x000fe4000f8e58ff */
[----:B------:R-:W-:Y:S02]  /*4930*/  UIADD3 UR40, UPT, UPT, UR6, 0x2, URZ ;  /* 0x0000000206287890 */ /* 0x000fe4000fffe0ff */
        /* <DEDUP_REMOVED lines=12> */
[----:B------:R-:W-:Y:S01]  /*4a00*/  UIADD3 UR8, UPT, UPT, UR4, 0x406, URZ ;  /* 0x0000040604087890 */ /* 0x000fe2000fffe0ff */
[----:B------:R-:W-:Y:S01]  /*4a10*/  UMOV UR13, 0x4008 ;  /* 0x00004008000d7882 */ /* 0x000fe20000000000 */
[----:B------:R-:W-:Y:S01]  /*4a20*/  UMOV UR11, 0x4008 ;  /* 0x00004008000b7882 */ /* 0x000fe20000000000 */
[----:B------:R1:W-:Y:S01]  /*4a30*/  UTCCP.T.S.2CTA.4x32dp128bit tmem[UR45+0x100], gdesc[UR12] ;  /* 0x0001000c2d0079e7 */ /* 0x0003e20009300000 */
[----:B------:R4:W-:Y:S01]  /*4a40*/  UTCCP.T.S.2CTA.4x32dp128bit tmem[UR45+0x104], gdesc[UR10] ;  /* 0x0001040a2d0079e7 */ /* 0x0009e20009300000 */
[----:B------:R-:W-:Y:S01]  /*4a50*/  UMOV UR15, 0x4008 ;  /* 0x00004008000f7882 */ /* 0x000fe20000000000 */
[----:B------:R-:W-:Y:S01]  /*4a60*/  UMOV UR43, 0x4008 ;  /* 0x00004008002b7882 */ /* 0x000fe20000000000 */
[----:B------:R2:W-:Y:S01]  /*4a70*/  UTCCP.T.S.2CTA.4x32dp128bit tmem[UR45+0x108], gdesc[UR14] ;  /* 0x0001080e2d0079e7 */ /* 0x0005e20009300000 */
[----:B------:R2:W-:Y:S01]  /*4a80*/  UTCCP.T.S.2CTA.4x32dp128bit tmem[UR45+0x10c], gdesc[UR42] ;  /* 0x00010c2a2d0079e7 */ /* 0x0005e20009300000 */
[----:B------:R-:W-:Y:S01]  /*4a90*/  UMOV UR7, 0x40004040 ;  /* 0x4000404000077882 */ /* 0x000fe20000000000 */
        /* <DEDUP_REMOVED lines=15> */
[----:B-1----:R-:W-:Y:S02]  /*4b90*/  R2UR UR13, R26 ;  /* 0x000000001a0d72ca */ /* 0x002fe400000e0000 */
[----:B----4-:R-:W-:Y:S02]  /*4ba0*/  R2UR UR10, R18 ;  /* 0x00000000120a72ca */ /* 0x010fe400000e0000 */
[----:B--2---:R-:W-:Y:S02]  /*4bb0*/  R2UR UR14, R16 ;  /* 0x00000000100e72ca */ /* 0x004fe400000e0000 */
[----:B------:R-:W-:Y:S02]  /*4bc0*/  R2UR UR42, R21 ;  /* 0x00000000152a72ca */ /* 0x000fe400000e0000 */
[----:B------:R-:W-:Y:S02]  /*4bd0*/  R2UR UR43, R20 ;  /* 0x00000000142b72ca */ /* 0x000fe400000e0000 */
[----:B------:R-:W-:Y:S02]  /*4be0*/  R2UR UR15, R15 ;  /* 0x000000000f0f72ca */ /* 0x000fe400000e0000 */
[----:B------:R-:W-:Y:S09]  /*4bf0*/  R2UR UR11, R17 ;  /* 0x00000000110b72ca */ /* 0x000ff200000e0000 */
[----:B------:R1:W-:Y:S01]  /*4c00*/  UTCQMMA.2CTA gdesc[UR4], gdesc[UR6], tmem[UR44], tmem[UR66], idesc[UR67], tmem[UR42], UP0 ;  /* 0x002a420604007dea */ /* 0x0003e2000820032c */
[----:B------:R-:W-:Y:S01]  /*4c10*/  UISETP.NE.AND UP0, UPT, UR46, UR51, UPT ;  /* 0x000000332e00728c */ /* 0x000fe2000bf05270 */
[----:B------:R-:W-:Y:S01]  /*4c20*/  UTCQMMA.2CTA gdesc[UR38], gdesc[UR40], tmem[UR44], tmem[UR64], idesc[UR65], tmem[UR14], UPT ;  /* 0x000e402826007dea */ /* 0x000fe2000ba0032c */
[----:B------:R-:W-:Y:S01]  /*4c30*/  UTCQMMA.2CTA gdesc[UR34], gdesc[UR36], tmem[UR44], tmem[UR62], idesc[UR63], tmem[UR76], UPT ;  /* 0x004c3e2422007dea */ /* 0x000fe2000ba0032c */
[----:B------:R-:W-:Y:S01]  /*4c40*/  UTCQMMA.2CTA gdesc[UR30], gdesc[UR32], tmem[UR44], tmem[UR60], idesc[UR61], tmem[UR74], UPT ;  /* 0x004a3c201e007dea */ /* 0x000fe2000ba0032c */
[----:B------:R2:W-:Y:S01]  /*4c50*/  UTCQMMA.2CTA gdesc[UR26], gdesc[UR28], tmem[UR44], tmem[UR58], idesc[UR59], tmem[UR10], UPT ;  /* 0x000a3a1c1a007dea */ /* 0x0005e2000ba0032c */
[----:B------:R4:W-:Y:S01]  /*4c60*/  UTCQMMA.2CTA gdesc[UR22], gdesc[UR24], tmem[UR44], tmem[UR56], idesc[UR57], tmem[UR72], UPT ;  /* 0x0048381816007dea */ /* 0x0009e2000ba0032c */
[----:B------:R4:W-:Y:S01]  /*4c70*/  UTCQMMA.2CTA gdesc[UR18], gdesc[UR20], tmem[UR44], tmem[UR54], idesc[UR55], tmem[UR70], UPT ;  /* 0x0046361412007dea */ /* 0x0009e2000ba0032c */
[----:B------:R4:W-:Y:S01]  /*4c80*/  UTCQMMA.2CTA gdesc[UR8], gdesc[UR16], tmem[UR44], tmem[UR52], idesc[UR53], tmem[UR68], UPT ;  /* 0x0044341008007dea */ /* 0x0009e2000ba0032c */
[----:B------:R4:W-:Y:S01]  /*4c90*/  UTCBAR.2CTA.MULTICAST [UR50], URZ, UR13 ;  /* 0x000000ff320073e9 */ /* 0x0009e2000820080d */
[----:B-1----:R-:W-:Y:S01]  /*4ca0*/  UMOV UR5, UR47 ;  /* 0x0000002f00057c82 */ /* 0x002fe20008000000 */
[----:B--2---:R-:W-:Y:S01]  /*4cb0*/  UMOV UR10, 0x1 ;  /* 0x00000001000a7882 */ /* 0x004fe20000000000 */
[----:B---3--:R-:W-:Y:S05]  /*4cc0*/  BRA.U UP0, `(.L_x_76) ;  /* 0xfffffff900a07547 */ /* 0x008fea000b83ffff */
.L_x_73:
[----:B------:R-:W-:Y:S01]  /*4cd0*/  R2UR UR4, R8 ;  /* 0x00000000080472ca */ /* 0x000fe200000e0000 */
[----:B------:R-:W-:Y:S01]  /*4ce0*/  UMOV UR46, UR51 ;  /* 0x00000033002e7c82 */ /* 0x000fe20008000000 */
[----:B------:R-:W-:-:S11]  /*4cf0*/  R2UR UR5, R25 ;  /* 0x00000000190572ca */ /* 0x000fd600000e0000 */
[----:B------:R-:W-:-:S09]  /*4d00*/  UIADD3 UR4, UPT, UPT, UR4, 0xa0, URZ ;  /* 0x000000a004047890 */ /* 0x000fd2000fffe0ff */
[----:B------:R2:W-:Y:S01]  /*4d10*/  UTCBAR.2CTA.MULTICAST [UR4], URZ, UR5 ;  /* 0x000000ff040073e9 */ /* 0x0005e20008200805 */
[----:B------:R-:W-:Y:S02]  /*4d20*/  NOP ;  /* 0x0000000000007918 */ /* 0x000fe40000000000 */
.L_x_71:
[----:B--2---:R-:W-:Y:S02]  /*4d30*/  R2UR UR4, R14 ;  /* 0x000000000e0472ca */ /* 0x004fe400000e0000 */
[----:B------:R-:W-:-:S04]  /*4d40*/  ISETP.NE.AND P0, PT, R23, 0x2, PT ;  /* 0x000000021700780c */ /* 0x000fc80003f05270 */
[----:B-1----:R-:W-:Y:S02]  /*4d50*/  SEL R9, RZ, 0x1, P0 ;  /* 0x00000001ff097807 */ /* 0x002fe40000000000 */
[----:B------:R-:W-:Y:S02]  /*4d60*/  SEL R23, R23, RZ, P0 ;  /* 0x000000ff17177207 */ /* 0x000fe40000000000 */
[----:B------:R-:W-:-:S03]  /*4d70*/  LOP3.LUT R22, R22, R9, RZ, 0x3c, !PT ;  /* 0x0000000916167212 */ /* 0x000fc600078e3cff */
[----:B------:R-:W-:-:S04]  /*4d80*/  UIADD3 UR4, UPT, UPT, UR4, 0x1, URZ ;  /* 0x0000000104047890 */ /* 0x000fc8000fffe0ff */
[----:B------:R-:W-:-:S04]  /*4d90*/  UISETP.NE.AND UP0, UPT, UR4, 0x2, UPT ;  /* 0x000000020400788c */ /* 0x000fc8000bf05270 */
[----:B------:R-:W-:Y:S02]  /*4da0*/  USEL UR5, URZ, 0x1, UP0 ;  /* 0x00000001ff057887 */ /* 0x000fe40008000000 */
[----:B------:R-:W-:-:S04]  /*4db0*/  USEL UR4, UR4, URZ, UP0 ;  /* 0x000000ff04047287 */ /* 0x000fc80008000000 */
[----:B------:R-:W-:Y:S02]  /*4dc0*/  LOP3.LUT R24, R24, UR5, RZ, 0x3c, !PT ;  /* 0x0000000518187c12 */ /* 0x000fe4000f8e3cff */
[----:B------:R-:W-:Y:S01]  /*4dd0*/  IMAD.U32 R14, RZ, RZ, UR4 ;  /* 0x00000004ff0e7e24 */ /* 0x000fe2000f8e00ff */
[----:B------:R-:W-:Y:S06]  /*4de0*/  @P1 BRA `(.L_x_77) ;  /* 0xfffffff400bc1947 */ /* 0x000fec000383ffff */
[----:B----4-:R-:W1:Y:S01]  /*4df0*/  S2UR UR8, SR_CgaCtaId ;  /* 0x00000000000879c3 */ /* 0x010e620000008800 */
[----:B------:R-:W-:Y:S01]  /*4e00*/  ELECT P0, URZ, PT ;  /* 0x0000000000ff782f */ /* 0x000fe20003800000 */
[----:B------:R-:W-:Y:S01]  /*4e10*/  IMAD.MOV.U32 R0, RZ, RZ, 0x1 ;  /* 0x00000001ff007424 */ /* 0x000fe200078e00ff */
[----:B------:R-:W-:Y:S01]  /*4e20*/  UMOV UR4, 0x40 ;  /* 0x0000004000047882 */ /* 0x000fe20000000000 */
[----:B------:R-:W-:-:S04]  /*4e30*/  R2UR UR5, R4 ;  /* 0x00000000040572ca */ /* 0x000fc800000e0000 */
[----:B------:R-:W-:Y:S09]  /*4e40*/  UVIRTCOUNT.DEALLOC.SMPOOL 0x80 ;  /* 0x000000800000784c */ /* 0x000ff20000000000 */
[----:B------:R-:W-:Y:S02]  /*4e50*/  UISETP.NE.AND UP0, UPT, UR5, URZ, UPT ;  /* 0x000000ff0500728c */ /* 0x000fe4000bf05270 */
[----:B-1----:R-:W-:-:S09]  /*4e60*/  ULEA UR8, UR8, UR4, 0x18 ;  /* 0x0000000408087291 */ /* 0x002fd2000f8ec0ff */
[----:B------:R1:W-:Y:S01]  /*4e70*/  @P0 STS.U8 [UR8+0x1c], R0 ;  /* 0x00001c00ff000988 */ /* 0x0003e20008000008 */
[----:B------:R-:W-:Y:S05]  /*4e80*/  BRA.U UP0, `(.L_x_78) ;  /* 0x0000000100607547 */ /* 0x000fea000b800000 */
[----:B------:R-:W-:Y:S01]  /*4e90*/  R2UR UR4, R14 ;  /* 0x000000000e0472ca */ /* 0x000fe200000e0000 */
[----:B------:R-:W-:Y:S01]  /*4ea0*/  UIADD3 UR5, UPT, UPT, UR49, 0xb0, URZ ;  /* 0x000000b031057890 */ /* 0x000fe2000fffe0ff */
[----:B------:R-:W-:-:S11]  /*4eb0*/  SHF.L.U32 R5, R24, 0x1f, RZ ;  /* 0x0000001f18057819 */ /* 0x000fd600000006ff */
[----:B------:R-:W-:-:S09]  /*4ec0*/  ULEA UR4, UR4, UR5, 0x3 ;  /* 0x0000000504047291 */ /* 0x000fd2000f8e18ff */
[----:B------:R-:W2:Y:S02]  /*4ed0*/  SYNCS.PHASECHK.TRANS64.TRYWAIT P0, [UR4], R5 ;  /* 0x00000005ff0075a7 */ /* 0x000ea40008001104 */
[----:B--2---:R-:W-:Y:S05]  /*4ee0*/  @!P0 BRA `(.L_x_79) ;  /* 0x0000006000348947 */ /* 0x004fea0003800000 */
.L_x_171:
[----:B------:R-:W-:-:S13]  /*4ef0*/  R2UR UR4, R14 ;  /* 0x000000000e0472ca */ /* 0x000fda00000e0000 */
[----:B------:R-:W-:-:S04]  /*4f00*/  UIADD3 UR4, UPT, UPT, UR4, 0x1, URZ ;  /* 0x0000000104047890 */ /* 0x000fc8000fffe0ff */
[----:B------:R-:W-:-:S04]  /*4f10*/  UISETP.NE.AND UP1, UPT, UR4, 0x2, UPT ;  /* 0x000000020400788c */ /* 0x000fc8000bf25270 */
[----:B------:R-:W-:Y:S02]  /*4f20*/  USEL UR6, URZ, 0x1, UP1 ;  /* 0x00000001ff067887 */ /* 0x000fe40008800000 */
[----:B------:R-:W-:-:S04]  /*4f30*/  USEL UR4, UR4, URZ, UP1 ;  /* 0x000000ff04047287 */ /* 0x000fc80008800000 */
[----:B------:R-:W-:Y:S01]  /*4f40*/  ULEA UR4, UR4, UR5, 0x3 ;  /* 0x0000000504047291 */ /* 0x000fe2000f8e18ff */
[----:B-1----:R-:W-:-:S04]  /*4f50*/  LOP3.LUT R5, R24, UR6, RZ, 0x3c, !PT ;  /* 0x0000000618057c12 */ /* 0x002fc8000f8e3cff */
[----:B------:R-:W-:Y:S01]  /*4f60*/  SHF.L.U32 R5, R5, 0x1f, RZ ;  /* 0x0000001f05057819 */ /* 0x000fe200000006ff */
[----:B------:R-:W-:-:S04]  /*4f70*/  IMAD.U32 R0, RZ, RZ, UR4 ;  /* 0x00000004ff007e24 */ /* 0x000fc8000f8e00ff */
[----:B------:R1:W2:Y:S03]  /*4f80*/  SYNCS.PHASECHK.TRANS64.TRYWAIT P0, [R0+URZ], R5 ;  /* 0x00000005000075a7 */ /* 0x0002a600080011ff */
[----:B--2---:R-:W-:Y:S05]  /*4f90*/  @!P0 NANOSLEEP.SYNCS 0x989680 ;  /* 0x009896800000895d */ /* 0x004fea0003900000 */
[----:B------:R-:W2:Y:S02]  /*4fa0*/  @!P0 SYNCS.PHASECHK.TRANS64 P0, [R0+URZ], R5 ;  /* 0x00000005000085a7 */ /* 0x000ea400080010ff */
[----:B--2---:R-:W-:Y:S05]  /*4fb0*/  @P0 BRA `(.L_x_80) ;  /* 0x0000000000240947 */ /* 0x004fea0003800000 */
.L_x_81:
[----:B--2---:R2:W3:Y:S02]  /*4fc0*/  SYNCS.PHASECHK.TRANS64.TRYWAIT P0, [R0+URZ], R5 ;  /* 0x00000005000075a7 */ /* 0x0044e400080011ff */
[----:B---3--:R-:W-:Y:S05]  /*4fd0*/  @!P0 NANOSLEEP.SYNCS 0x989680 ;  /* 0x009896800000895d */ /* 0x008fea0003900000 */
[----:B------:R-:W3:Y:S02]  /*4fe0*/  @!P0 SYNCS.PHASECHK.TRANS64 P0, [R0+URZ], R5 ;  /* 0x00000005000085a7 */ /* 0x000ee400080010ff */
[----:B---3--:R-:W-:Y:S05]  /*4ff0*/  @!P0 BRA `(.L_x_81) ;  /* 0xfffffffc00f08947 */ /* 0x008fea000383ffff */
[----:B------:R-:W-:Y:S05]  /*5000*/  BRA `(.L_x_80) ;  /* 0x0000000000107947 */ /* 0x000fea0003800000 */
.L_x_78:
[----:B------:R-:W-:Y:S01]  /*5010*/  R2UR UR5, R3 ;  /* 0x00000000030572ca */ /* 0x000fe200000e0000 */
[----:B------:R-:W-:-:S12]  /*5020*/  UIADD3 UR4, UPT, UPT, UR49, 0xe0, URZ ;  /* 0x000000e031047890 */ /* 0x000fd8000fffe0ff */
[----:B------:R-:W-:-:S09]  /*5030*/  UPRMT UR4, UR5, 0x654, UR4 ;  /* 0x0000065405047896 */ /* 0x000fd20008000004 */
[----:B------:R-:W-:Y:S03]  /*5040*/  SYNCS.ARRIVE.TRANS64.RED.A1T0 RZ, [UR4], RZ ;  /* 0x000000ffffff79a7 */ /* 0x000fe60008100404 */
.L_x_80:
[----:B-12---:R-:W-:Y:S01]  /*5050*/  SHF.L.U32 R5, RZ, 0x1f, RZ ;  /* 0x0000001fff057819 */ /* 0x006fe200000006ff */
[----:B------:R-:W-:Y:S01]  /*5060*/  UIADD3 UR4, UPT, UPT, UR49, 0xe0, URZ ;  /* 0x000000e031047890 */ /* 0x000fe2000fffe0ff */
[----:B------:R-:W-:Y:S02]  /*5070*/  PLOP3.LUT P0, PT, PT, PT, UP0, 0x80, 0x8 ;  /* 0x000000000008781c */ /* 0x000fe40003f0f008 */
[----:B------:R-:W1:Y:S02]  /*5080*/  SYNCS.PHASECHK.TRANS64.TRYWAIT P1, [UR49+0xe0], R5 ;  /* 0x0000e005ff0075a7 */ /* 0x000e640008021131 */
[----:B-1----:R-:W-:Y:S09]  /*5090*/  @!P1 BRA `(.L_x_82) ;  /* 0x0000005c00e09947 */ /* 0x002ff20003800000 */
.L_x_173:
[----:B------:R-:W-:Y:S01]  /*50a0*/  R2UR UR5, R3 ;  /* 0x00000000030572ca */ /* 0x000fe200000e0000 */
[----:B------:R-:W-:-:S12]  /*50b0*/  UMOV UR6, 0x1 ;  /* 0x0000000100067882 */ /* 0x000fd80000000000 */
[----:B------:R-:W-:-:S03]  /*50c0*/  @!UP0 UPRMT UR4, UR5, 0x654, UR4 ;  /* 0x0000065405048896 */ /* 0x000fc60008000004 */
[----:B------:R-:W-:-:S06]  /*50d0*/  UMOV UR5, 0xffff ;  /* 0x0000ffff00057882 */ /* 0x000fcc0000000000 */
[----:B------:R-:W-:Y:S01]  /*50e0*/  @!P0 SYNCS.ARRIVE.TRANS64.RED.A1T0 RZ, [UR4], RZ ;  /* 0x000000ffffff89a7 */ /* 0x000fe20008100404 */
[----:B------:R-:W-:Y:S01]  /*50f0*/  NOP ;  /* 0x0000000000007918 */ /* 0x000fe20000000000 */
[----:B-1----:R-:W1:Y:S01]  /*5100*/  LDS R0, [UR8+0x14] ;  /* 0x00001408ff007984 */ /* 0x002e620008000800 */
[----:B------:R-:W-:-:S04]  /*5110*/  ULOP3.LUT UR4, UR45, 0xffff, URZ, 0xc0, !UPT ;  /* 0x0000ffff2d047892 */ /* 0x000fc8000f8ec0ff */
[----:B------:R-:W-:-:S04]  /*5120*/  USHF.R.U32.HI UR4, URZ, 0x5, UR4 ;  /* 0x00000005ff047899 */ /* 0x000fc80008011604 */
[----:B------:R-:W-:Y:S02]  /*5130*/  USHF.L.U32 UR5, UR5, UR4, URZ ;  /* 0x0000000405057299 */ /* 0x000fe400080006ff */
[----:B------:R-:W-:-:S04]  /*5140*/  USHF.L.U32 UR4, UR6, UR4, URZ ;  /* 0x0000000406047299 */ /* 0x000fc800080006ff */
[----:B-1----:R-:W-:-:S04]  /*5150*/  LOP3.LUT R0, R0, UR5, RZ, 0xc0, !PT ;  /* 0x0000000500007c12 */ /* 0x002fc8000f8ec0ff */
[----:B------:R-:W-:-:S13]  /*5160*/  ISETP.NE.AND P0, PT, R0, UR5, PT ;  /* 0x0000000500007c0c */ /* 0x000fda000bf05270 */
[----:B------:R-:W-:Y:S05]  /*5170*/  @P0 BRA `(.L_x_83) ;  /* 0x0000000000580947 */ /* 0x000fea0003800000 */
[----:B------:R-:W1:Y:S02]  /*5180*/  LDS R0, [UR8+0x18] ;  /* 0x00001808ff007984 */ /* 0x000e640008000800 */
[----:B-1----:R-:W-:-:S04]  /*5190*/  LOP3.LUT R0, R0, UR4, RZ, 0xc0, !PT ;  /* 0x0000000400007c12 */ /* 0x002fc8000f8ec0ff */
[----:B------:R-:W-:-:S13]  /*51a0*/  ISETP.NE.AND P0, PT, R0, UR4, PT ;  /* 0x0000000400007c0c */ /* 0x000fda000bf05270 */
[----:B------:R-:W-:Y:S05]  /*51b0*/  @P0 BRA `(.L_x_84) ;  /* 0x00000000003c0947 */ /* 0x000fea0003800000 */
[----:B------:R-:W1:Y:S01]  /*51c0*/  S2R R2, SR_LANEID ;  /* 0x0000000000027919 */ /* 0x000e620000000000 */
[----:B------:R-:W-:Y:S01]  /*51d0*/  ULOP3.LUT UR5, URZ, UR5, URZ, 0x33, !UPT ;  /* 0x00000005ff057292 */ /* 0x000fe2000f8e33ff */
[----:B------:R-:W-:Y:S01]  /*51e0*/  LOP3.LUT R4, RZ, UR4, RZ, 0x33, !PT ;  /* 0x00000004ff047c12 */ /* 0x000fe2000f8e33ff */
[----:B------:R-:W-:Y:S02]  /*51f0*/  VOTEU.ANY UR4, UPT, PT ;  /* 0x0000000000047886 */ /* 0x000fe400038e0100 */
[----:B------:R-:W-:Y:S01]  /*5200*/  UFLO.U32 UR4, UR4 ;  /* 0x00000004000472bd */ /* 0x000fe200080e0000 */
[----:B------:R-:W2:Y:S01]  /*5210*/  REDUX UR6, R4 ;  /* 0x00000000040673c4 */ /* 0x000ea20000000000 */
[----:B------:R-:W-:-:S06]  /*5220*/  IMAD.U32 R0, RZ, RZ, UR5 ;  /* 0x00000005ff007e24 */ /* 0x000fcc000f8e00ff */
[----:B------:R3:W-:Y:S01]  /*5230*/  UTCATOMSWS.AND URZ, UR5 ;  /* 0x0000000500ff79e3 */ /* 0x0007e20008000000 */
[----:B------:R-:W4:Y:S01]  /*5240*/  REDUX UR7, R0 ;  /* 0x00000000000773c4 */ /* 0x000f220000000000 */
[----:B-1----:R-:W-:Y:S01]  /*5250*/  ISETP.EQ.U32.AND P0, PT, R2, UR4, PT ;  /* 0x0000000402007c0c */ /* 0x002fe2000bf02070 */
[----:B--2---:R-:W-:Y:S01]  /*5260*/  IMAD.U32 R2, RZ, RZ, UR6 ;  /* 0x00000006ff027e24 */ /* 0x004fe2000f8e00ff */
[----:B----4-:R-:W-:-:S11]  /*5270*/  MOV R3, UR7 ;  /* 0x0000000700037c02 */ /* 0x010fd60008000f00 */
[----:B------:R3:W-:Y:S04]  /*5280*/  @P0 ATOMS.AND RZ, [UR8+0x14], R3 ;  /* 0x00001403ffff098c */ /* 0x0007e8000a800008 */
[----:B------:R3:W-:Y:S01]  /*5290*/  @P0 ATOMS.AND RZ, [UR8+0x18], R2 ;  /* 0x00001802ffff098c */ /* 0x0007e2000a800008 */
[----:B------:R-:W-:Y:S05]  /*52a0*/  BRA `(.L_x_85) ;  /* 0x0000000000147947 */ /* 0x000fea0003800000 */
.L_x_84:
[----:B------:R-:W-:Y:S02]  /*52b0*/  MOV R2, 0x52d0 ;  /* 0x000052d000027802 */ /* 0x000fe40000000f00 */
[----:B-----5:R-:W-:Y:S05]  /*52c0*/  CALL.REL.NOINC `($__internal_0_$__cuda_sm10x_tcgen05_guardrail_trap_col_being_dealloced_not_returned_by_alloc) ;  /* 0x0000006000bc7944 */ /* 0x020fea0003c00000 */
[----:B------:R-:W-:Y:S05]  /*52d0*/  BRA `(.L_x_85) ;  /* 0x0000000000087947 */ /* 0x000fea0003800000 */
.L_x_83:
[----:B------:R-:W-:Y:S02]  /*52e0*/  MOV R2, 0x5300 ;  /* 0x0000530000027802 */ /* 0x000fe40000000f00 */
[----:B-----5:R-:W-:Y:S05]  /*52f0*/  CALL.REL.NOINC `($__internal_2_$__cuda_sm10x_tcgen05_guardrail_trap_unallocated_columns_being_dealloced) ;  /* 0x0000006000c87944 */ /* 0x020fea0003c00000 */
.L_x_85:
[----:B------:R-:W-:Y:S01]  /*5300*/  NOP ;  /* 0x0000000000007918 */ /* 0x000fe20000000000 */
[----:B---3--:R-:W-:Y:S05]  /*5310*/  EXIT ;  /* 0x000000000000794d */ /* 0x008fea0003800000 */
.L_x_58:
[----:B------:R-:W-:-:S09]  /*5320*/  UISETP.NE.OR UP0, UPT, UR21, 0x3, !UP3 ;  /* 0x000000031500788c */ /* 0x000fd2000df05670 */
[----:B------:R-:W-:Y:S05]  /*5330*/  BRA.U UP0, `(.L_x_86) ;  /* 0x00000011006c7547 */ /* 0x000fea000b800000 */
[----:B------:R-:W1:Y:S01]  /*5340*/  LDCU UR31, c[0x0][0x370] ;  /* 0x00006e00ff1f77ac */ /* 0x000e620008000800 */
[----:B------:R-:W2:Y:S01]  /*5350*/  LDC.64 R16, c[0x0][0x348] ;  /* 0x0000d200ff107b82 */ /* 0x000ea20000000a00 */
[----:B------:R-:W-:Y:S01]  /*5360*/  R2UR UR10, R84 ;  /* 0x00000000540a72ca */ /* 0x000fe200000e0000 */
[----:B------:R-:W-:Y:S01]  /*5370*/  HFMA2 R13, -RZ, RZ, 0, 0 ;  /* 0x00000000ff0d7431 */ /* 0x000fe200000001ff */
[----:B------:R-:W1:Y:S01]  /*5380*/  LDCU.128 UR40, c[0x0][0xf10] ;  /* 0x0001e200ff2877ac */ /* 0x000e620008000c00 */
[----:B------:R-:W-:Y:S01]  /*5390*/  IMAD.MOV.U32 R15, RZ, RZ, 0x1 ;  /* 0x00000001ff0f7424 */ /* 0x000fe200078e00ff */
[----:B------:R-:W-:Y:S01]  /*53a0*/  MOV R7, 0x2000 ;  /* 0x0000200000077802 */ /* 0x000fe20000000f00 */
[----:B------:R-:W-:Y:S01]  /*53b0*/  IMAD.MOV.U32 R14, RZ, RZ, RZ ;  /* 0x000000ffff0e7224 */ /* 0x000fe200078e00ff */
[----:B------:R-:W3:Y:S01]  /*53c0*/  LDCU UR30, c[0x0][0x374] ;  /* 0x00006e80ff1e77ac */ /* 0x000ee20008000800 */
[----:B------:R-:W4:Y:S01]  /*53d0*/  LDC.64 R2, c[0x0][0xc88] ;  /* 0x00032200ff027b82 */ /* 0x000f220000000a00 */
[----:B------:R-:W3:Y:S01]  /*53e0*/  LDCU UR15, c[0x0][0xf0c] ;  /* 0x0001e180ff0f77ac */ /* 0x000ee20008000800 */
[----:B------:R-:W2:Y:S06]  /*53f0*/  LDCU UR45, c[0x0][0xf20] ;  /* 0x0001e400ff2d77ac */ /* 0x000eac0008000800 */
[----:B------:R-:W4:Y:S01]  /*5400*/  LDC.64 R4, c[0x0][0xc90] ;  /* 0x00032400ff047b82 */ /* 0x000f220000000a00 */
[----:B------:R-:W2:Y:S01]  /*5410*/  LDCU UR4, c[0x0][0xf30] ;  /* 0x0001e600ff0477ac */ /* 0x000ea20008000800 */
[----:B------:R-:W-:Y:S01]  /*5420*/  UMOV UR21, 0x400 ;  /* 0x0000040000157882 */ /* 0x000fe20000000000 */
[----:B-1----:R-:W-:-:S02]  /*5430*/  UIMAD.WIDE.U32 UR6, UR31, UR40, URZ ;  /* 0x000000281f0672a5 */ /* 0x002fc4000f8e00ff */
[----:B---3--:R-:W-:Y:S02]  /*5440*/  UIMAD.WIDE.U32 UR8, UR30, UR43, URZ ;  /* 0x0000002b1e0872a5 */ /* 0x008fe4000f8e00ff */
[----:B------:R-:W-:Y:S02]  /*5450*/  ULEA UR21, UR10, UR21, 0x18 ;  /* 0x000000150a157291 */ /* 0x000fe4000f8ec0ff */
[----:B------:R-:W-:Y:S02]  /*5460*/  UPLOP3.LUT UP3, UPT, UPT, UPT, UPT, 0x40, 0x4 ;  /* 0x000000000004789c */ /* 0x000fe40003f6e870 */
[----:B------:R-:W-:Y:S01]  /*5470*/  UIADD3 UR37, UPT, UPT, UR21, 0x48, URZ ;  /* 0x0000004815257890 */ /* 0x000fe2000fffe0ff */
[----:B------:R-:W-:Y:S01]  /*5480*/  UMOV UR6, UR7 ;  /* 0x0000000700067c82 */ /* 0x000fe20008000000 */
[----:B------:R-:W-:Y:S01]  /*5490*/  UMOV UR38, UR9 ;  /* 0x0000000900267c82 */ /* 0x000fe20008000000 */
[----:B------:R-:W-:Y:S02]  /*54a0*/  UISETP.GE.AND UP0, UPT, UR39, 0x1, UPT ;  /* 0x000000012700788c */ /* 0x000fe4000bf06270 */
[----:B------:R-:W-:Y:S01]  /*54b0*/  UISETP.NE.AND UP4, UPT, UR39, 0x1, UPT ;  /* 0x000000012700788c */ /* 0x000fe2000bf85270 */
[----:B------:R-:W1:Y:S01]  /*54c0*/  LDCU.64 UR22, c[0x0][0xf28] ;  /* 0x0001e500ff1677ac */ /* 0x000e620008000a00 */
[----:B------:R-:W-:-:S02]  /*54d0*/  UISETP.NE.AND UP6, UPT, UR15, 0x1, UPT ;  /* 0x000000010f00788c */ /* 0x000fc4000bfc5270 */
[----:B------:R-:W-:Y:S02]  /*54e0*/  UISETP.NE.AND UP5, UPT, UR42, 0x1, UPT ;  /* 0x000000012a00788c */ /* 0x000fe4000bfa5270 */
[----:B------:R-:W-:Y:S02]  /*54f0*/  UIADD3 UR33, UPT, UPT, UR21, 0x30, URZ ;  /* 0x0000003015217890 */ /* 0x000fe4000fffe0ff */
[----:B------:R-:W-:Y:S02]  /*5500*/  UIADD3 UR25, UPT, UPT, UR21, 0x38, URZ ;  /* 0x0000003815197890 */ /* 0x000fe4000fffe0ff */
[----:B------:R-:W-:Y:S02]  /*5510*/  UIADD3 UR17, UPT, UPT, UR21, 0x40, URZ ;  /* 0x0000004015117890 */ /* 0x000fe4000fffe0ff */
[----:B------:R-:W-:Y:S02]  /*5520*/  UPRMT UR37, UR10, 0x654, UR37 ;  /* 0x000006540a257896 */ /* 0x000fe40008000025 */
[----:B------:R-:W-:-:S02]  /*5530*/  USHF.R.U32.HI UR44, URZ, UR41, UR6 ;  /* 0x00000029ff2c7299 */ /* 0x000fc40008011606 */
[----:B--2---:R-:W-:Y:S02]  /*5540*/  USHF.R.U32.HI UR38, URZ, UR45, UR38 ;  /* 0x0000002dff267299 */ /* 0x004fe40008011626 */
[----:B------:R-:W-:-:S11]  /*5550*/  UISETP.NE.AND UP2, UPT, UR4, 0x1, UPT ;  /* 0x000000010400788c */ /* 0x000fd6000bf45270 */
.L_x_97:
[C---:B------:R-:W-:Y:S02]  /*5560*/  LEA R12, R14.reuse, UR21, 0x3 ;  /* 0x000000150e0c7c11 */ /* 0x040fe4000f8e18ff */
[----:B------:R-:W-:Y:S02]  /*5570*/  SHF.L.U32 R9, R13, 0x1f, RZ ;  /* 0x0000001f0d097819 */ /* 0x000fe400000006ff */
[----:B------:R-:W-:Y:S02]  /*5580*/  LEA R10, R14, UR21, 0x4 ;  /* 0x000000150e0a7c11 */ /* 0x000fe4000f8e20ff */
[----:B------:R-:W2:Y:S02]  /*5590*/  SYNCS.PHASECHK.TRANS64.TRYWAIT P0, [R12+URZ+0x80], R9 ;  /* 0x000080090c0075a7 */ /* 0x000ea400080011ff */
[----:B--23--:R-:W-:Y:S05]  /*55a0*/  @!P0 BRA `(.L_x_87) ;  /* 0x0000005800b48947 */ /* 0x00cfea0003800000 */
.L_x_174:
[----:B--2---:R-:W2:Y:S01]  /*55b0*/  LDS.128 R8, [R10+0xf0] ;  /* 0x0000f0000a087984 */ /* 0x004ea20000000c00 */
[----:B------:R-:W-:Y:S01]  /*55c0*/  UISETP.GE.AND UP0, UPT, UR39, 0x1, UPT ;  /* 0x000000012700788c */ /* 0x000fe2000bf06270 */
[----:B------:R-:W-:Y:S01]  /*55d0*/  @!PT LDS RZ, [RZ] ;  /* 0x00000000fffff984 */ /* 0x000fe20000000800 */
[----:B------:R-:W-:Y:S01]  /*55e0*/  @!PT LDS RZ, [RZ] ;  /* 0x00000000fffff984 */ /* 0x000fe20000000800 */
[----:B------:R-:W-:Y:S01]  /*55f0*/  @!PT LDS RZ, [RZ] ;  /* 0x00000000fffff984 */ /* 0x000fe20000000800 */
[----:B------:R-:W-:Y:S01]  /*5600*/  @!PT LDS RZ, [RZ] ;  /* 0x00000000fffff984 */ /* 0x000fe20000000800 */
[----:B------:R3:W-:Y:S06]  /*5610*/  MEMBAR.ALL.CTA ;  /* 0x0000000000007992 */ /* 0x0007ec0000008000 */
[----:B---3--:R-:W3:Y:S01]  /*5620*/  FENCE.VIEW.ASYNC.S ;  /* 0x00000000000073c6 */ /* 0x008ee20000000000 */
[----:B--2---:R-:W-:Y:S11]  /*5630*/  LOP3.LUT P0, RZ, R10, 0x1, RZ, 0xc0, !PT ;  /* 0x000000010aff7812 */ /* 0x004ff6000780c0ff */
[----:B------:R-:W-:Y:S02]  /*5640*/  @!UPT UIADD3 URZ, UPT, UPT, URZ, URZ, URZ ;  /* 0x000000fffffff290 */ /* 0x000fe4000fffe0ff */
[----:B---3--:R-:W-:Y:S01]  /*5650*/  VOTEU.ANY UP1, P0 ;  /* 0x0000000000ff7886 */ /* 0x008fe20000020100 */
[----:B------:R-:W-:Y:S11]  /*5660*/  PLOP3.LUT P0, PT, PT, PT, UP1, 0x80, 0x8 ;  /* 0x000000000008781c */ /* 0x000ff60003f0f018 */
[----:B------:R-:W-:Y:S02]  /*5670*/  @!UPT UIADD3 URZ, UPT, UPT, URZ, URZ, URZ ;  /* 0x000000fffffff290 */ /* 0x000fe4000fffe0ff */
[----:B------:R-:W-:Y:S02]  /*5680*/  @P0 SHF.R.U32.HI R0, RZ, 0x10, R9 ;  /* 0x00000010ff000819 */ /* 0x000fe40000011609 */
[----:B------:R-:W-:Y:S02]  /*5690*/  @P0 MOV R6, R8 ;  /* 0x0000000800060202 */ /* 0x000fe40000000f00 */
[----:B------:R-:W-:Y:S01]  /*56a0*/  @P0 R2UR UR4, R0 ;  /* 0x00000000000402ca */ /* 0x000fe200000e0000 */
[----:B------:R-:W-:Y:S01]  /*56b0*/  VIADD R0, R12, 0x90 ;  /* 0x000000900c007836 */ /* 0x000fe20000000000 */
[----:B------:R-:W-:Y:S02]  /*56c0*/  @P0 LOP3.LUT R8, R9, 0xffff, RZ, 0xc0, !PT ;  /* 0x0000ffff09080812 */ /* 0x000fe400078ec0ff */
[----:B------:R-:W-:Y:S02]  /*56d0*/  @P0 R2UR UR6, R6 ;  /* 0x00000000060602ca */ /* 0x000fe400000e0000 */
[----:B------:R-:W-:Y:S02]  /*56e0*/  PRMT R0, RZ, 0x654, R0 ;  /* 0x00000654ff007816 */ /* 0x000fe40000000000 */
[----:B------:R-:W-:Y:S02]  /*56f0*/  @P0 R2UR UR5, R8 ;  /* 0x00000000080502ca */ /* 0x000fe400000e0000 */
[----:B------:R2:W-:Y:S03]  /*5700*/  SYNCS.ARRIVE.TRANS64.RED.A1T0 RZ, [R0+URZ], RZ ;  /* 0x000000ff00ff79a7 */ /* 0x0005e600081004ff */
[----:B------:R-:W-:Y:S04]  /*5710*/  @UP1 UMOV UR29, UR4 ;  /* 0x00000004001d1c82 */ /* 0x000fe80008000000 */
[----:B------:R-:W-:Y:S04]  /*5720*/  @UP1 UMOV UR14, UR6 ;  /* 0x00000006000e1c82 */ /* 0x000fe80008000000 */
[----:B------:R-:W-:Y:S01]  /*5730*/  @UP1 UMOV UR13, UR5 ;  /* 0x00000005000d1c82 */ /* 0x000fe20008000000 */
[----:B------:R-:W-:Y:S05]  /*5740*/  BRA.U !UP0, `(.L_x_88) ;  /* 0x0000000108a47547 */ /* 0x000fea000b800000 */
[----:B------:R-:W-:Y:S02]  /*5750*/  UIMAD.WIDE.U32 UR18, UR13, UR43, URZ ;  /* 0x0000002b0d1272a5 */ /* 0x000fe4000f8e00ff */
[----:B------:R-:W-:Y:S02]  /*5760*/  UIMAD.WIDE.U32 UR26, UR14, UR40, URZ ;  /* 0x000000280e1a72a5 */ /* 0x000fe4000f8e00ff */
[----:B------:R-:W-:Y:S02]  /*5770*/  USEL UR4, UR30, UR38, !UP5 ;  /* 0x000000261e047287 */ /* 0x000fe4000e800000 */
[----:B------:R-:W-:Y:S02]  /*5780*/  USEL UR7, UR31, UR44, !UP6 ;  /* 0x0000002c1f077287 */ /* 0x000fe4000f000000 */
[----:B-1----:R-:W-:Y:S02]  /*5790*/  UIMAD.WIDE.U32 UR8, UR4, UR22, URZ ;  /* 0x00000016040872a5 */ /* 0x002fe4000f8e00ff */
[----:B------:R-:W-:Y:S01]  /*57a0*/  UIMAD.WIDE.U32 UR10, UR7, UR22, URZ ;  /* 0x00000016070a72a5 */ /* 0x000fe2000f8e00ff */
[----:B------:R-:W-:Y:S02]  /*57b0*/  UMOV UR5, UR19 ;  /* 0x0000001300057c82 */ /* 0x000fe40008000000 */
[----:B------:R-:W-:Y:S03]  /*57c0*/  USHF.R.U32.HI UR6, URZ, UR45, UR5 ;  /* 0x0000002dff067299 */ /* 0x000fe60008011605 */
[----:B------:R-:W-:Y:S01]  /*57d0*/  UMOV UR5, UR27 ;  /* 0x0000001b00057c82 */ /* 0x000fe20008000000 */
[----:B------:R-:W-:Y:S02]  /*57e0*/  USEL UR6, UR13, UR6, !UP5 ;  /* 0x000000060d067287 */ /* 0x000fe4000e800000 */
[----:B------:R-:W-:Y:S03]  /*57f0*/  USHF.R.U32.HI UR16, URZ, UR41, UR5 ;  /* 0x00000029ff107299 */ /* 0x000fe60008011605 */
[----:B------:R-:W-:Y:S02]  /*5800*/  UMOV UR5, UR9 ;  /* 0x0000000900057c82 */ /* 0x000fe40008000000 */
[----:B------:R-:W-:Y:S03]  /*5810*/  @UP4 USHF.R.U32.HI UR4, URZ, UR23, UR5 ;  /* 0x00000017ff044299 */ /* 0x000fe60008011605 */
[----:B------:R-:W-:Y:S01]  /*5820*/  UMOV UR5, UR11 ;  /* 0x0000000b00057c82 */ /* 0x000fe20008000000 */
[----:B------:R-:W-:Y:S02]  /*5830*/  UIMAD UR4, UR39, UR4, URZ ;  /* 0x00000004270472a4 */ /* 0x000fe4000f8e02ff */
[----:B------:R-:W-:Y:S02]  /*5840*/  @UP4 USHF.R.U32.HI UR7, URZ, UR23, UR5 ;  /* 0x00000017ff074299 */ /* 0x000fe40008011605 */
[----:B------:R-:W-:Y:S02]  /*5850*/  UIMAD.WIDE.U32 UR10, UR6, UR22, URZ ;  /* 0x00000016060a72a5 */ /* 0x000fe4000f8e00ff */
[----:B------:R-:W-:Y:S02]  /*5860*/  USEL UR5, UR14, UR16, !UP6 ;  /* 0x000000100e057287 */ /* 0x000fe4000f000000 */
[----:B------:R-:W-:Y:S02]  /*5870*/  UIMAD UR8, UR39, UR7, URZ ;  /* 0x00000007270872a4 */ /* 0x000fe4000f8e02ff */
[----:B------:R-:W-:Y:S03]  /*5880*/  UISETP.GE.AND UP0, UPT, UR6, UR4, UPT ;  /* 0x000000040600728c */ /* 0x000fe6000bf06270 */
[----:B------:R-:W-:Y:S01]  /*5890*/  UMOV UR4, UR11 ;  /* 0x0000000b00047c82 */ /* 0x000fe20008000000 */
[----:B------:R-:W-:Y:S02]  /*58a0*/  UISETP.GE.OR UP0, UPT, UR5, UR8, UP0 ;  /* 0x000000080500728c */ /* 0x000fe40008706670 */
[----:B------:R-:W-:Y:S02]  /*58b0*/  USHF.R.U32.HI UR4, URZ, UR23, UR4 ;  /* 0x00000017ff047299 */ /* 0x000fe40008011604 */
[----:B------:R-:W-:Y:S02]  /*58c0*/  UIMAD.WIDE.U32 UR8, UR5, UR22, URZ ;  /* 0x00000016050872a5 */ /* 0x000fe4000f8e00ff */
[----:B------:R-:W-:Y:S04]  /*58d0*/  USEL UR10, UR6, UR4, !UP4 ;  /* 0x00000004060a7287 */ /* 0x000fe8000e000000 */
[----:B------:R-:W-:Y:S01]  /*58e0*/  UIADD3 UR11, UPT, UPT, -UR10, URZ, URZ ;  /* 0x000000ff0a0b7290 */ /* 0x000fe2000fffe1ff */
[----:B------:R-:W-:Y:S02]  /*58f0*/  @!UP0 UMOV UR4, UR9 ;  /* 0x0000000900048c82 */ /* 0x000fe40008000000 */
[----:B------:R-:W-:Y:S02]  /*5900*/  @!UP0 USHF.R.U32.HI UR4, URZ, UR23, UR4 ;  /* 0x00000017ff048299 */ /* 0x000fe40008011604 */
[----:B------:R-:W-:Y:S02]  /*5910*/  UIMAD UR8, UR39, UR11, UR6 ;  /* 0x0000000b270872a4 */ /* 0x000fe4000f8e0206 */
[----:B------:R-:W-:Y:S04]  /*5920*/  @!UP0 USEL UR4, UR5, UR4, !UP4 ;  /* 0x0000000405048287 */ /* 0x000fe8000e000000 */
[----:B------:R-:W-:Y:S02]  /*5930*/  @!UP0 UIMAD UR8, UR7, UR8, UR4 ;  /* 0x00000008070882a4 */ /* 0x000fe4000f8e0204 */
[----:B------:R-:W-:Y:S02]  /*5940*/  @!UP0 UIADD3 UR9, UPT, UPT, UR10, -UR4, URZ ;  /* 0x800000040a098290 */ /* 0x000fe4000fffe0ff */
[----:B------:R-:W-:Y:S02]  /*5950*/  UIADD3 UR4, UPT, UPT, -UR5, URZ, URZ ;  /* 0x000000ff05047290 */ /* 0x000fe4000fffe1ff */
[----:B------:R-:W-:Y:S02]  /*5960*/  UIADD3 UR7, UPT, UPT, -UR6, URZ, URZ ;  /* 0x000000ff06077290 */ /* 0x000fe4000fffe1ff */
[----:B------:R-:W-:Y:S02]  /*5970*/  @!UP0 UIMAD UR6, UR9, UR39, UR5 ;  /* 0x00000027090682a4 */ /* 0x000fe4000f8e0205 */
[----:B------:R-:W-:Y:S02]  /*5980*/  UIMAD UR14, UR15, UR4, UR14 ;  /* 0x000000040f0e72a4 */ /* 0x000fe4000f8e020e */
[----:B------:R-:W-:Y:S01]  /*5990*/  UIMAD UR13, UR42, UR7, UR13 ;  /* 0x000000072a0d72a4 */ /* 0x000fe2000f8e020d */
[----:B------:R-:W-:Y:S02]  /*59a0*/  @!UP0 UMOV UR5, UR8 ;  /* 0x0000000800058c82 */ /* 0x000fe40008000000 */
[----:B------:R-:W-:Y:S02]  /*59b0*/  UIMAD UR14, UR5, UR15, UR14 ;  /* 0x0000000f050e72a4 */ /* 0x000fe4000f8e020e */
[----:B------:R-:W-:Y:S11]  /*59c0*/  UIMAD UR13, UR6, UR42, UR13 ;  /* 0x0000002a060d72a4 */ /* 0x000ff6000f8e020d */
[----:B------:R-:W-:Y:S01]  /*59d0*/  @!UPT UIADD3 URZ, UPT, UPT, URZ, URZ, URZ ;  /* 0x000000fffffff290 */ /* 0x000fe2000fffe0ff */
.L_x_88:
[----:B------:R-:W3:Y:S01]  /*59e0*/  @!UP2 LDCU.128 UR8, c[0x0][0xf10] ;  /* 0x0001e200ff08a7ac */ /* 0x000ee20008000c00 */
[C---:B----4-:R-:W-:Y:S02]  /*59f0*/  ISETP.NE.U32.AND P1, PT, R4.reuse, RZ, PT ;  /* 0x000000ff0400720c */ /* 0x050fe40003f25070 */
[----:B------:R-:W-:Y:S02]  /*5a00*/  ISETP.NE.U32.AND P0, PT, R4, RZ, PT ;  /* 0x000000ff0400720c */ /* 0x000fe40003f05070 */
[C---:B------:R-:W-:Y:S02]  /*5a10*/  ISETP.NE.AND.EX P1, PT, R5.reuse, RZ, PT, P1 ;  /* 0x000000ff0500720c */ /* 0x040fe40003f25310 */
[----:B------:R-:W-:Y:S01]  /*5a20*/  ISETP.NE.AND.EX P0, PT, R5, RZ, PT, P0 ;  /* 0x000000ff0500720c */ /* 0x000fe20003f05300 */
[----:B------:R-:W4:Y:S01]  /*5a30*/  @!UP2 LDCU UR5, c[0x0][0xf0c] ;  /* 0x0001e180ff05a7ac */ /* 0x000f220008000800 */
[----:B------:R-:W-:Y:S01]  /*5a40*/  SHF.L.U32 R9, R15, 0x1f, RZ ;  /* 0x0000001f0f097819 */ /* 0x000fe200000006ff */
[----:B------:R-:W-:Y:S02]  /*5a50*/  USHF.L.U32 UR35, UR20, 0x7, URZ ;  /* 0x0000000714237899 */ /* 0x000fe400080006ff */
[----:B------:R-:W-:Y:S02]  /*5a60*/  USHF.L.U32 UR34, UR12, 0x7, URZ ;  /* 0x000000070c227899 */ /* 0x000fe400080006ff */
[----:B---3--:R-:W-:Y:S07]  /*5a70*/  UIMAD.WIDE.U32 UR6, UR14, UR8, URZ ;  /* 0x000000080e0672a5 */ /* 0x008fee000f8e00ff */
[----:B------:R-:W-:Y:S01]  /*5a80*/  @!UP2 UMOV UR4, UR7 ;  /* 0x000000070004ac82 */ /* 0x000fe20008000000 */
[----:B----4-:R-:W-:Y:S02]  /*5a90*/  @!UP2 UISETP.NE.AND UP0, UPT, UR5, 0x1, UPT ;  /* 0x000000010500a88c */ /* 0x010fe4000bf05270 */
[----:B------:R-:W-:Y:S02]  /*5aa0*/  @!UP2 USHF.R.U32.HI UR4, URZ, UR9, UR4 ;  /* 0x00000009ff04a299 */ /* 0x000fe40008011604 */
[----:B------:R-:W-:Y:S02]  /*5ab0*/  UIMAD.WIDE.U32 UR6, UR13, UR11, URZ ;  /* 0x0000000b0d0672a5 */ /* 0x000fe4000f8e00ff */
[----:B------:R-:W-:Y:S02]  /*5ac0*/  @!UP2 USEL UR8, UR14, UR4, !UP0 ;  /* 0x000000040e08a287 */ /* 0x000fe4000c000000 */
[----:B------:R-:W-:Y:S03]  /*5ad0*/  @!UP2 UISETP.NE.AND UP0, UPT, UR10, 0x1, UPT ;  /* 0x000000010a00a88c */ /* 0x000fe6000bf05270 */
[----:B------:R-:W-:Y:S02]  /*5ae0*/  @!UP2 UMOV UR6, UR7 ;  /* 0x000000070006ac82 */ /* 0x000fe40008000000 */
[----:B------:R-:W3:Y:S02]  /*5af0*/  @!UP2 LDCU UR4, c[0x0][0xf20] ;  /* 0x0001e400ff04a7ac */ /* 0x000ee40008000800 */
[----:B---3--:R-:W-:Y:S04]  /*5b00*/  @!UP2 USHF.R.U32.HI UR6, URZ, UR4, UR6 ;  /* 0x00000004ff06a299 */ /* 0x008fe80008011606 */
[----:B------:R-:W-:Y:S04]  /*5b10*/  @!UP2 USEL UR6, UR13, UR6, !UP0 ;  /* 0x000000060d06a287 */ /* 0x000fe8000c000000 */
[----:B------:R-:W-:Y:S02]  /*5b20*/  @!UP2 UIADD3 UR4, UPT, UPT, -UR8, UR6, URZ ;  /* 0x000000060804a290 */ /* 0x000fe4000fffe1ff */
[----:B------:R-:W-:Y:S02]  /*5b30*/  @!UP2 UIADD3 UR6, UPT, UPT, UR8, -UR6, URZ ;  /* 0x800000060806a290 */ /* 0x000fe4000fffe0ff */
[----:B------:R-:W-:Y:S02]  /*5b40*/  @!UP2 UIMAD UR14, UR4, UR5, UR14 ;  /* 0x00000005040ea2a4 */ /* 0x000fe4000f8e020e */
[----:B------:R-:W-:Y:S01]  /*5b50*/  @!UP2 UIMAD UR13, UR6, UR10, UR13 ;  /* 0x0000000a060da2a4 */ /* 0x000fe2000f8e020d */
[----:B------:R-:W-:Y:S11]  /*5b60*/  BRA.U UP3, `(.L_x_89) ;  /* 0x0000000103107547 */ /* 0x000ff6000b800000 */
[----:B--2---:R-:W-:Y:S04]  /*5b70*/  MOV R0, UR60 ;  /* 0x0000003c00007c02 */ /* 0x004fe80008000f00 */
[----:B------:R-:W-:Y:S04]  /*5b80*/  SHF.L.U32 R11, R0, 0x1f, RZ ;  /* 0x0000001f000b7819 */ /* 0x000fe800000006ff */
[----:B------:R-:W2:Y:S02]  /*5b90*/  SYNCS.PHASECHK.TRANS64.TRYWAIT P2, [UR21+0x78], R11 ;  /* 0x0000780bff0075a7 */ /* 0x000ea40008041115 */
[----:B--2---:R-:W-:Y:S05]  /*5ba0*/  @!P2 BRA `(.L_x_90) ;  /* 0x000000540048a947 */ /* 0x004fea0003800000 */
.L_x_89:
[----:B------:R-:W-:Y:S05]  /*5bb0*/  @!P1 BRA `(.L_x_91) ;  /* 0x0000000000309947 */ /* 0x000fea0003800000 */
[----:B------:R-:W-:Y:S01]  /*5bc0*/  ISETP.NE.U32.AND P1, PT, R2, RZ, PT ;  /* 0x000000ff0200720c */ /* 0x000fe20003f25070 */
[----:B------:R-:W3:Y:S01]  /*5bd0*/  LDCU.64 UR4, c[0x0][0x358] ;  /* 0x00006b00ff0477ac */ /* 0x000ee20008000a00 */
[----:B------:R-:W-:Y:S02]  /*5be0*/  IMAD.MOV.U32 R80, RZ, RZ, 0x1 ;  /* 0x00000001ff507424 */ /* 0x000fe400078e00ff */
[----:B------:R-:W-:Y:S11]  /*5bf0*/  ISETP.NE.AND.EX P1, PT, R3, RZ, PT, P1 ;  /* 0x000000ff0300720c */ /* 0x000ff60003f25310 */
[----:B------:R-:W-:Y:S02]  /*5c00*/  @!UPT UIADD3 URZ, UPT, UPT, URZ, URZ, URZ ;  /* 0x000000fffffff290 */ /* 0x000fe4000fffe0ff */
[----:B--2---:R-:W2:Y:S01]  /*5c10*/  @P1 LDC.64 R10, c[0x0][0xc88] ;  /* 0x00032200ff0a1b82 */ /* 0x004ea20000000a00 */
[----:B------:R-:W-:Y:S04]  /*5c20*/  @P1 IMAD R0, R4, UR52, RZ ;  /* 0x0000003404001c24 */ /* 0x000fe8000f8e02ff */
[----:B--2---:R-:W-:Y:S04]  /*5c30*/  @P1 IMAD.WIDE R10, R0, 0x4, R10 ;  /* 0x00000004000a1825 */ /* 0x004fe800078e020a */
[----:B------:R-:W-:Y:S01]  /*5c40*/  HFMA2 R0, -RZ, RZ, 0, 5.9604644775390625e-08 ;  /* 0x00000001ff007431 */ /* 0x000fe200000001ff */
[----:B---3-5:R3:W5:Y:S04]  /*5c50*/  @P1 LDG.E R41, desc[UR4][R10.64] ;  /* 0x000000040a291981 */ /* 0x028768000c1e1900 */
[----:B------:R-:W-:Y:S01]  /*5c60*/  @!P1 PRMT R80, R0, 0x7610, R80 ;  /* 0x0000761000509816 */ /* 0x000fe20000000050 */
[----:B---3--:R-:W4:Y:S06]  /*5c70*/  @!P1 LDC R41, c[0x0][0xc80] ;  /* 0x00032000ff299b82 */ /* 0x008f2c0000000800 */
.L_x_91:
[----:B----45:R-:W-:Y:S01]  /*5c80*/  @!P0 FSETP.EQ.AND P1, PT, R41, RZ, PT ;  /* 0x000000ff2900820b */ /* 0x030fe20003f22000 */
[----:B------:R-:W-:Y:S01]  /*5c90*/  @!UPT UIADD3 URZ, UPT, UPT, URZ, URZ, URZ ;  /* 0x000000fffffff290 */ /* 0x000fe2000fffe0ff */
[----:B------:R-:W-:Y:S11]  /*5ca0*/  @!P0 BRA `(.L_x_92) ;  /* 0x0000000000188947 */ /* 0x000ff60003800000 */
[----:B------:R-:W-:Y:S02]  /*5cb0*/  LOP3.LUT P0, RZ, R80, 0xff, RZ, 0xc0, !PT ;  /* 0x000000ff50ff7812 */ /* 0x000fe4000780c0ff */
[----:B------:R-:W-:Y:S04]  /*5cc0*/  ISETP.NE.U32.AND P1, PT, R2, RZ, PT ;  /* 0x000000ff0200720c */ /* 0x000fe80003f25070 */
[----:B------:R-:W-:Y:S04]  /*5cd0*/  ISETP.NE.AND.EX P1, PT, R3, RZ, PT, P1 ;  /* 0x000000ff0300720c */ /* 0x000fe80003f25310 */
[----:B------:R-:W-:Y:S03]  /*5ce0*/  PLOP3.LUT P1, PT, P1, PT, PT, 0x8, 0x80 ;  /* 0x000000000080781c */ /* 0x000fe60000f2e170 */
[----:B------:R-:W-:Y:S11]  /*5cf0*/  @P0 FSETP.EQ.AND P1, PT, R41, RZ, PT ;  /* 0x000000ff2900020b */ /* 0x000ff60003f22000 */
[----:B------:R-:W-:Y:S02]  /*5d00*/  @!UPT UIADD3 URZ, UPT, UPT, URZ, URZ, URZ ;  /* 0x000000fffffff290 */ /* 0x000fe4000fffe0ff */
.L_x_92:
[----:B------:R-:W3:Y:S01]  /*5d10*/  SYNCS.PHASECHK.TRANS64.TRYWAIT P2, [UR21+0x50], R9 ;  /* 0x00005009ff0075a7 */ /* 0x000ee20008041115 */
[----:B------:R-:W-:Y:S04]  /*5d20*/  ELECT P0, URZ, PT ;  /* 0x0000000000ff782f */ /* 0x000fe80003800000 */
[----:B------:R-:W-:Y:S11]  /*5d30*/  PLOP3.LUT P1, PT, P1, P0, PT, 0xf2, 0x2f ;  /* 0x00000000002f781c */ /* 0x000ff60000f21e72 */
[----:B------:R-:W-:Y:S02]  /*5d40*/  @!UPT UIADD3 URZ, UPT, UPT, URZ, URZ, URZ ;  /* 0x000000fffffff290 */ /* 0x000fe4000fffe0ff */
[----:B------:R-:W-:Y:S05]  /*5d50*/  @!P1 IADD3 R8, P0, PT, R16, 0x980, RZ ;  /* 0x0000098010089810 */ /* 0x000fea0007f1e0ff */
[----:B------:R-:W-:Y:S01]  /*5d60*/  @!P1 IMAD.X R6, RZ, RZ, R17, P0 ;  /* 0x000000ffff069224 */ /* 0x000fe200000e0611 */
[----:B---3--:R-:W-:Y:S07]  /*5d70*/  @!P2 BRA `(.L_x_93) ;  /* 0x0000005000eca947 */ /* 0x008fee0003800000 */
.L_x_177:
[----:B------:R-:W-:Y:S01]  /*5d80*/  @!P1 R2UR UR5, R8 ;  /* 0x00000000080592ca */ /* 0x000fe200000e0000 */
[----:B------:R-:W-:Y:S01]  /*5d90*/  VOTEU.ALL UP0, P1 ;  /* 0x0000000000ff7886 */ /* 0x000fe20000800000 */
[----:B------:R-:W-:Y:S01]  /*5da0*/  @!P1 R2UR UR4, R6 ;  /* 0x00000000060492ca */ /* 0x000fe200000e0000 */
[----:B--2---:R-:W-:Y:S01]  /*5db0*/  @!P1 IMAD.MOV.U32 R0, RZ, RZ, 0x2000 ;  /* 0x00002000ff009424 */ /* 0x004fe200078e00ff */
[----:B------:R-:W-:Y:S01]  /*5dc0*/  R2UR UR6, R84 ;  /* 0x00000000540672ca */ /* 0x000fe200000e0000 */
[----:B------:R-:W-:Y:S01]  /*5dd0*/  UMOV UR8, 0x0 ;  /* 0x0000000000087882 */ /* 0x000fe20000000000 */
[----:B------:R-:W-:Y:S01]  /*5de0*/  @!UP0 UIADD3 UR32, UPT, UPT, UR21, 0x200, URZ ;  /* 0x0000020015208890 */ /* 0x000fe2000fffe0ff */
[----:B------:R-:W-:Y:S01]  /*5df0*/  @!P1 IADD3 R8, P0, PT, R16, 0x980, RZ ;  /* 0x0000098010089810 */ /* 0x000fe20007f1e0ff */
[----:B------:R-:W-:Y:S01]  /*5e00*/  VOTEU.ALL UP0, P1 ;  /* 0x0000000000ff7886 */ /* 0x000fe20000800000 */
[----:B------:R-:W-:Y:S01]  /*5e10*/  UMOV UR9, 0x10000000 ;  /* 0x1000000000097882 */ /* 0x000fe20000000000 */
[----:B------:R-:W-:Y:S02]  /*5e20*/  UMOV UR36, UR52 ;  /* 0x0000003400247c82 */ /* 0x000fe40008000000 */
[----:B------:R-:W-:Y:S02]  /*5e30*/  @!P1 IMAD.X R6, RZ, RZ, R17, P0 ;  /* 0x000000ffff069224 */ /* 0x000fe400000e0611 */
[----:B------:R-:W-:Y:S02]  /*5e40*/  IMAD.U32 R10, RZ, RZ, UR5 ;  /* 0x00000005ff0a7e24 */ /* 0x000fe4000f8e00ff */
[----:B------:R-:W-:Y:S01]  /*5e50*/  IMAD.U32 R11, RZ, RZ, UR4 ;  /* 0x00000004ff0b7e24 */ /* 0x000fe2000f8e00ff */
[----:B------:R-:W-:Y:S02]  /*5e60*/  UPRMT UR6, UR6, 0x654, UR33 ;  /* 0x0000065406067896 */ /* 0x000fe40008000021 */
[----:B------:R-:W-:Y:S02]  /*5e70*/  @!P1 R2UR UR4, R10 ;  /* 0x000000000a0492ca */ /* 0x000fe400000e0000 */
[----:B------:R-:W-:Y:S11]  /*5e80*/  @!P1 R2UR UR5, R11 ;  /* 0x000000000b0592ca */ /* 0x000ff600000e0000 */
[----:B------:R-:W-:Y:S02]  /*5e90*/  @!UPT UIADD3 URZ, UPT, UPT, URZ, URZ, URZ ;  /* 0x000000fffffff290 */ /* 0x000fe4000fffe0ff */
[----:B------:R2:W-:Y:S01]  /*5ea0*/  @!UP0 UTMALDG.3D [UR32], [UR4], desc[UR8] ;  /* 0x00000820040085b4 */ /* 0x0005e20008011000 */
[----:B------:R2:W-:Y:S01]  /*5eb0*/  @!P1 SYNCS.ARRIVE.TRANS64.RED.A0TR RZ, [UR21+0x30], R0 ;  /* 0x00003000ffff99a7 */ /* 0x0005e20008300415 */
[----:B------:R-:W-:Y:S01]  /*5ec0*/  SYNCS.ARRIVE.TRANS64.RED.A1T0 RZ, [UR6], RZ ;  /* 0x000000ffffff79a7 */ /* 0x000fe20008100406 */
[----:B------:R-:W3:Y:S02]  /*5ed0*/  SYNCS.PHASECHK.TRANS64.TRYWAIT P2, [UR21+0x58], R9 ;  /* 0x00005809ff0075a7 */ /* 0x000ee40008041115 */
[----:B--23--:R-:W-:Y:S05]  /*5ee0*/  @!P2 BRA `(.L_x_94) ;  /* 0x0000005000a8a947 */ /* 0x00cfea0003800000 */
.L_x_179:
        /* <DEDUP_REMOVED lines=8> */
[----:B------:R-:W-:Y:S01]  /*5f70*/  @!UP0 UIADD3 UR24, UPT, UPT, UR21, 0x2200, URZ ;  /* 0x0000220015188890 */ /* 0x000fe2000fffe0ff */
[----:B------:R-:W-:Y:S01]  /*5f80*/  VOTEU.ALL UP0, P1 ;  /* 0x0000000000ff7886 */ /* 0x000fe20000800000 */
[----:B------:R-:W-:Y:S01]  /*5f90*/  UMOV UR9, 0x10000000 ;  /* 0x1000000000097882 */ /* 0x000fe20000000000 */
[----:B------:R-:W-:Y:S02]  /*5fa0*/  UMOV UR27, UR35 ;  /* 0x00000023001b7c82 */ /* 0x000fe40008000000 */
[----:B------:R-:W-:Y:S01]  /*5fb0*/  IMAD.U32 R10, RZ, RZ, UR5 ;  /* 0x00000005ff0a7e24 */ /* 0x000fe2000f8e00ff */
[----:B------:R-:W-:Y:S01]  /*5fc0*/  UMOV UR28, UR52 ;  /* 0x00000034001c7c82 */ /* 0x000fe20008000000 */
[----:B------:R-:W-:Y:S02]  /*5fd0*/  IMAD.U32 R11, RZ, RZ, UR4 ;  /* 0x00000004ff0b7e24 */ /* 0x000fe4000f8e00ff */
[----:B------:R-:W-:Y:S01]  /*5fe0*/  UPRMT UR6, UR6, 0x654, UR25 ;  /* 0x0000065406067896 */ /* 0x000fe20008000019 */
[----:B------:R-:W-:Y:S01]  /*5ff0*/  @!P1 R2UR UR4, R10 ;  /* 0x000000000a0492ca */ /* 0x000fe200000e0000 */
[----:B------:R-:W-:Y:S01]  /*6000*/  @!P1 IMAD.X R6, RZ, RZ, R17, P0 ;  /* 0x000000ffff069224 */ /* 0x000fe200000e0611 */
[----:B------:R-:W-:Y:S11]  /*6010*/  @!P1 R2UR UR5, R11 ;  /* 0x000000000b0592ca */ /* 0x000ff600000e0000 */
[----:B------:R-:W-:Y:S02]  /*6020*/  @!UPT UIADD3 URZ, UPT, UPT, URZ, URZ, URZ ;  /* 0x000000fffffff290 */ /* 0x000fe4000fffe0ff */
[----:B------:R2:W-:Y:S01]  /*6030*/  @!UP0 UTMALDG.3D [UR24], [UR4], desc[UR8] ;  /* 0x00000818040085b4 */ /* 0x0005e20008011000 */
[----:B------:R2:W-:Y:S01]  /*6040*/  @!P1 SYNCS.ARRIVE.TRANS64.RED.A0TR RZ, [UR21+0x38], R0 ;  /* 0x00003800ffff99a7 */ /* 0x0005e20008300415 */
[----:B------:R-:W-:Y:S01]  /*6050*/  SYNCS.ARRIVE.TRANS64.RED.A1T0 RZ, [UR6], RZ ;  /* 0x000000ffffff79a7 */ /* 0x000fe20008100406 */
[----:B------:R-:W3:Y:S02]  /*6060*/  SYNCS.PHASECHK.TRANS64.TRYWAIT P2, [UR21+0x60], R9 ;  /* 0x00006009ff0075a7 */ /* 0x000ee40008041115 */
[----:B--23--:R-:W-:Y:S05]  /*6070*/  @!P2 BRA `(.L_x_95) ;  /* 0x00000050005ca947 */ /* 0x00cfea0003800000 */
.L_x_181:
[----:B------:R-:W-:Y:S01]  /*6080*/  @!P1 R2UR UR5, R8 ;  /* 0x00000000080592ca */ /* 0x000fe200000e0000 */
[----:B------:R-:W-:Y:S01]  /*6090*/  VOTEU.ALL UP0, P1 ;  /* 0x0000000000ff7886 */ /* 0x000fe20000800000 */
[----:B------:R-:W-:Y:S01]  /*60a0*/  @!P1 R2UR UR4, R6 ;  /* 0x00000000060492ca */ /* 0x000fe200000e0000 */
[----:B--2---:R-:W-:Y:S01]  /*60b0*/  @!P1 IMAD.MOV.U32 R0, RZ, RZ, 0x2000 ;  /* 0x00002000ff009424 */ /* 0x004fe200078e00ff */
[----:B------:R-:W-:Y:S01]  /*60c0*/  R2UR UR6, R84 ;  /* 0x00000000540672ca */ /* 0x000fe200000e0000 */
[----:B------:R-:W-:Y:S01]  /*60d0*/  UMOV UR8, 0x0 ;  /* 0x0000000000087882 */ /* 0x000fe20000000000 */
[----:B------:R-:W-:Y:S01]  /*60e0*/  @!UP0 UIADD3 UR18, UPT, UPT, UR34, 0x40, URZ ;  /* 0x0000004022128890 */ /* 0x000fe2000fffe0ff */
[----:B------:R-:W-:Y:S01]  /*60f0*/  VIADD R14, R14, 0x1 ;  /* 0x000000010e0e7836 */ /* 0x000fe20000000000 */
        /* <DEDUP_REMOVED lines=16> */
.L_x_183:
[----:B------:R-:W-:Y:S01]  /*6200*/  @!P1 IADD3 R6, P0, PT, R16, 0x980, RZ ;  /* 0x0000098010069810 */ /* 0x000fe20007f1e0ff */
[----:B------:R-:W-:Y:S01]  /*6210*/  VOTEU.ALL UP0, P1 ;  /* 0x0000000000ff7886 */ /* 0x000fe20000800000 */
[----:B------:R-:W-:Y:S01]  /*6220*/  UMOV UR6, 0x0 ;  /* 0x0000000000067882 */ /* 0x000fe20000000000 */
[----:B------:R-:W-:Y:S01]  /*6230*/  UMOV UR7, 0x10000000 ;  /* 0x1000000000077882 */ /* 0x000fe20000000000 */
[----:B------:R-:W-:Y:S01]  /*6240*/  @!P1 R2UR UR5, R6 ;  /* 0x00000000060592ca */ /* 0x000fe200000e0000 */
[----:B--2---:R-:W-:Y:S01]  /*6250*/  @!P1 IMAD.X R0, RZ, RZ, R17, P0 ;  /* 0x000000ffff009224 */ /* 0x004fe200000e0611 */
[----:B------:R-:W-:Y:S01]  /*6260*/  @!UP0 UIADD3 UR10, UPT, UPT, UR34, 0x60, URZ ;  /* 0x00000060220a8890 */ /* 0x000fe2000fffe0ff */
[----:B------:R-:W-:Y:S01]  /*6270*/  R2UR UR18, R83 ;  /* 0x00000000531272ca */ /* 0x000fe200000e0000 */
[----:B------:R-:W-:Y:S01]  /*6280*/  @!UP0 UIADD3 UR8, UPT, UPT, UR21, 0x6200, URZ ;  /* 0x0000620015088890 */ /* 0x000fe2000fffe0ff */
[----:B------:R-:W-:Y:S01]  /*6290*/  R2UR UR16, R82 ;  /* 0x00000000521072ca */ /* 0x000fe200000e0000 */
[----:B------:R-:W-:Y:S01]  /*62a0*/  @!UP0 UIADD3 UR9, UPT, UPT, UR21, 0x48, URZ ;  /* 0x0000004815098890 */ /* 0x000fe2000fffe0ff */
[----:B------:R-:W-:Y:S01]  /*62b0*/  @!P1 R2UR UR4, R0 ;  /* 0x00000000000492ca */ /* 0x000fe200000e0000 */
[----:B------:R-:W-:Y:S01]  /*62c0*/  VOTEU.ALL UP0, P1 ;  /* 0x0000000000ff7886 */ /* 0x000fe20000800000 */
[----:B------:R-:W-:Y:S01]  /*62d0*/  UMOV UR11, UR35 ;  /* 0x00000023000b7c82 */ /* 0x000fe20008000000 */
[----:B------:R-:W-:Y:S01]  /*62e0*/  UMOV UR12, UR52 ;  /* 0x00000034000c7c82 */ /* 0x000fe20008000000 */
[C---:B------:R-:W-:Y:S01]  /*62f0*/  ISETP.NE.AND P0, PT, R14.reuse, 0x2, PT ;  /* 0x000000020e00780c */ /* 0x040fe20003f05270 */
[----:B------:R-:W-:Y:S01]  /*6300*/  UPLOP3.LUT UP3, UPT, UPT, UPT, UPT, 0x80, 0x8 ;  /* 0x000000000008789c */ /* 0x000fe20003f6f070 */
[----:B------:R-:W-:Y:S01]  /*6310*/  IMAD.U32 R8, RZ, RZ, UR5 ;  /* 0x00000005ff087e24 */ /* 0x000fe2000f8e00ff */
[----:B------:R-:W-:Y:S01]  /*6320*/  LOP3.LUT R15, R15, 0x1, RZ, 0x3c, !PT ;  /* 0x000000010f0f7812 */ /* 0x000fe200078e3cff */
[----:B------:R-:W-:Y:S01]  /*6330*/  UMOV UR52, UR29 ;  /* 0x0000001d00347c82 */ /* 0x000fe20008000000 */
[----:B------:R-:W-:Y:S01]  /*6340*/  SEL R0, RZ, 0x1, P0 ;  /* 0x00000001ff007807 */ /* 0x000fe20000000000 */
[----:B------:R-:W-:Y:S01]  /*6350*/  UIADD3 UR20, UPT, UPT, UR14, UR18, URZ ;  /* 0x000000120e147290 */ /* 0x000fe2000fffe0ff */
[----:B------:R-:W-:Y:S02]  /*6360*/  SEL R14, R14, RZ, P0 ;  /* 0x000000ff0e0e7207 */ /* 0x000fe40000000000 */
[----:B------:R-:W-:Y:S01]  /*6370*/  IMAD.U32 R9, RZ, RZ, UR4 ;  /* 0x00000004ff097e24 */ /* 0x000fe2000f8e00ff */
[----:B------:R-:W-:Y:S02]  /*6380*/  @!P1 R2UR UR4, R8 ;  /* 0x00000000080492ca */ /* 0x000fe400000e0000 */
[----:B------:R-:W-:Y:S02]  /*6390*/  LOP3.LUT R13, R13, R0, RZ, 0x3c, !PT ;  /* 0x000000000d0d7212 */ /* 0x000fe400078e3cff */
[----:B------:R-:W-:Y:S11]  /*63a0*/  @!P1 R2UR UR5, R9 ;  /* 0x00000000090592ca */ /* 0x000ff600000e0000 */
[----:B------:R-:W-:Y:S02]  /*63b0*/  @!UPT UIADD3 URZ, UPT, UPT, URZ, URZ, URZ ;  /* 0x000000fffffff290 */ /* 0x000fe4000fffe0ff */
[----:B------:R2:W-:Y:S01]  /*63c0*/  @!UP0 UTMALDG.3D [UR8], [UR4], desc[UR6] ;  /* 0x00000608040085b4 */ /* 0x0005e20008011000 */
[----:B------:R3:W-:Y:S01]  /*63d0*/  @!P1 SYNCS.ARRIVE.TRANS64.RED.A0TR RZ, [UR21+0x48], R7 ;  /* 0x00004807ffff99a7 */ /* 0x0007e20008300415 */
[----:B------:R-:W-:Y:S01]  /*63e0*/  SYNCS.ARRIVE.TRANS64.RED.A1T0 RZ, [UR37], RZ ;  /* 0x000000ffffff79a7 */ /* 0x000fe20008100425 */
[----:B--2---:R-:W-:Y:S01]  /*63f0*/  UIADD3 UR12, UPT, UPT, UR13, UR16, URZ ;  /* 0x000000100d0c7290 */ /* 0x004fe2000fffe0ff */
[----:B------:R-:W-:Y:S11]  /*6400*/  BRA.U UP1, `(.L_x_97) ;  /* 0xfffffff101547547 */ /* 0x000ff6000b83ffff */
[----:B------:R-:W-:-:S04]  /*6410*/  SHF.L.U32 R3, R15, 0x1f, RZ ;  /* 0x0000001f0f037819 */ /* 0x000fc800000006ff */
[----:B------:R-:W2:Y:S02]  /*6420*/  SYNCS.PHASECHK.TRANS64.TRYWAIT P0, [UR21+0x50], R3 ;  /* 0x00005003ff0075a7 */ /* 0x000ea40008001115 */
[----:B--2---:R-:W-:Y:S05]  /*6430*/  @!P0 BRA `(.L_x_98) ;  /* 0x0000004c009c8947 */ /* 0x004fea0003800000 */
.L_x_185:
[----:B------:R-:W4:Y:S02]  /*6440*/  SYNCS.PHASECHK.TRANS64.TRYWAIT P0, [UR21+0x58], R3 ;  /* 0x00005803ff0075a7 */ /* 0x000f240008001115 */
[----:B----4-:R-:W-:Y:S05]  /*6450*/  @!P0 BRA `(.L_x_99) ;  /* 0x0000004c00ac8947 */ /* 0x010fea0003800000 */
.L_x_187:
[----:B------:R-:W4:Y:S02]  /*6460*/  SYNCS.PHASECHK.TRANS64.TRYWAIT P0, [UR21+0x60], R3 ;  /* 0x00006003ff0075a7 */ /* 0x000f240008001115 */
[----:B----4-:R-:W-:Y:S05]  /*6470*/  @!P0 BRA `(.L_x_100) ;  /* 0x0000004c00bc8947 */ /* 0x010fea0003800000 */
.L_x_189:
[----:B--2---:R-:W-:-:S07]  /*6480*/  MOV R0, UR21 ;  /* 0x0000001500007c02 */ /* 0x004fce0008000f00 */
.L_x_101:
[----:B--2---:R-:W-:-:S04]  /*6490*/  SHF.L.U32 R3, R15, 0x1f, RZ ;  /* 0x0000001f0f037819 */ /* 0x004fc800000006ff */
[----:B------:R2:W4:Y:S03]  /*64a0*/  SYNCS.PHASECHK.TRANS64.TRYWAIT P0, [R0+URZ+0x68], R3 ;  /* 0x00006803000075a7 */ /* 0x00052600080011ff */
[----:B----4-:R-:W-:Y:S05]  /*64b0*/  @!P0 NANOSLEEP.SYNCS 0x989680 ;  /* 0x009896800000895d */ /* 0x010fea0003900000 */
[----:B------:R-:W4:Y:S02]  /*64c0*/  @!P0 SYNCS.PHASECHK.TRANS64 P0, [R0+URZ+0x68], R3 ;  /* 0x00006803000085a7 */ /* 0x000f2400080010ff */
[----:B-1--4-:R-:W-:Y:S05]  /*64d0*/  @P0 EXIT ;  /* 0x000000000000094d */ /* 0x012fea0003800000 */
[----:B------:R-:W-:Y:S05]  /*64e0*/  BRA `(.L_x_101) ;  /* 0xfffffffc00e87947 */ /* 0x000fea000383ffff */
.L_x_86:
[----:B------:R-:W-:-:S06]  /*64f0*/  UISETP.GE.AND UP0, UPT, UR21, 0x4, UPT ;  /* 0x000000041500788c */ /* 0x000fcc000bf06270 */
[----:B------:R-:W-:-:S13]  /*6500*/  PLOP3.LUT P0, PT, PT, PT, UP0, 0x80, 0x8 ;  /* 0x000000000008781c */ /* 0x000fda0003f0f008 */
[----:B------:R-:W-:Y:S05]  /*6510*/  @!P0 EXIT ;  /* 0x000000000000894d */ /* 0x000fea0003800000 */
[----:B------:R-:W-:Y:S01]  /*6520*/  BAR.SYNC.DEFER_BLOCKING 0x6, 0xa0 ;  /* 0x0182800000007b1d */ /* 0x000fe20000010000 */
[----:B------:R-:W-:Y:S01]  /*6530*/  R2UR UR4, R84 ;  /* 0x00000000540472ca */ /* 0x000fe200000e0000 */
[C---:B------:R-:W-:Y:S01]  /*6540*/  IMAD.SHL.U32 R2, R96.reuse, 0x20, RZ ;  /* 0x0000002060027824 */ /* 0x040fe200078e00ff */
[C---:B------:R-:W-:Y:S01]  /*6550*/  LOP3.LUT R97, R96.reuse, 0x60, RZ, 0xc0, !PT ;  /* 0x0000006060617812 */ /* 0x040fe200078ec0ff */
[C---:B------:R-:W-:Y:S01]  /*6560*/  IMAD.SHL.U32 R95, R96.reuse, 0x4, RZ ;  /* 0x00000004605f7824 */ /* 0x040fe200078e00ff */
[----:B------:R-:W-:Y:S01]  /*6570*/  LOP3.LUT R94, R96, 0x2, RZ, 0xc0, !PT ;  /* 0x00000002605e7812 */ /* 0x000fe200078ec0ff */
[----:B------:R-:W-:Y:S02]  /*6580*/  UMOV UR43, 0x400 ;  /* 0x00000400002b7882 */ /* 0x000fe40000000000 */
[----:B------:R-:W1:Y:S01]  /*6590*/  LDC.64 R78, c[0x0][0xcb0] ;  /* 0x00032c00ff4e7b82 */ /* 0x000e620000000a00 */
[----:B------:R-:W-:Y:S01]  /*65a0*/  LOP3.LUT R4, R2, 0xc0, RZ, 0xc0, !PT ;  /* 0x000000c002047812 */ /* 0x000fe200078ec0ff */
[C---:B------:R-:W-:Y:S01]  /*65b0*/  IMAD.U32 R37, R96.reuse, 0x10000, RZ ;  /* 0x0001000060257824 */ /* 0x040fe200078e00ff */
[----:B------:R-:W-:Y:S01]  /*65c0*/  LOP3.LUT R96, R96, 0x4, RZ, 0xc0, !PT ;  /* 0x0000000460607812 */ /* 0x000fe200078ec0ff */
[----:B------:R-:W-:Y:S01]  /*65d0*/  HFMA2 R36, -RZ, RZ, 0, 0 ;  /* 0x00000000ff247431 */ /* 0x000fe200000001ff */
[----:B------:R-:W-:Y:S01]  /*65e0*/  LOP3.LUT R95, R4, 0x18, R95, 0xf8, !PT ;  /* 0x00000018045f7812 */ /* 0x000fe200078ef85f */
[----:B------:R-:W-:Y:S01]  /*65f0*/  IMAD.MOV.U32 R92, RZ, RZ, 0x1 ;  /* 0x00000001ff5c7424 */ /* 0x000fe200078e00ff */
[----:B------:R-:W-:Y:S01]  /*6600*/  ULEA UR43, UR4, UR43, 0x18 ;  /* 0x0000002b042b7291 */ /* 0x000fe2000f8ec0ff */
[----:B------:R-:W2:Y:S01]  /*6610*/  LDC.64 R76, c[0x0][0xca8] ;  /* 0x00032a00ff4c7b82 */ /* 0x000ea20000000a00 */
[----:B------:R-:W-:-:S02]  /*6620*/  LOP3.LUT R95, R95, 0xf20, R2, 0xf8, !PT ;  /* 0x00000f205f5f7812 */ /* 0x000fc400078ef802 */
[----:B------:R-:W-:Y:S01]  /*6630*/  CS2R R90, SRZ ;  /* 0x00000000005a7805 */ /* 0x000fe2000001ff00 */
[----:B------:R-:W-:Y:S01]  /*6640*/  UIADD3 UR4, UPT, UPT, UR43, 0x200, URZ ;  /* 0x000002002b047890 */ /* 0x000fe2000fffe0ff */
[----:B------:R-:W-:Y:S01]  /*6650*/  LOP3.LUT R37, R37, 0x600000, RZ, 0xc0, !PT ;  /* 0x0060000025257812 */ /* 0x000fe200078ec0ff */
[----:B------:R-:W-:Y:S01]  /*6660*/  IMAD.MOV.U32 R88, RZ, RZ, RZ ;  /* 0x000000ffff587224 */ /* 0x000fe200078e00ff */
[----:B------:R-:W3:Y:S01]  /*6670*/  LDCU UR53, c[0x0][0x370] ;  /* 0x00006e00ff3577ac */ /* 0x000ee20008000800 */
[----:B------:R-:W4:Y:S02]  /*6680*/  LDS R0, [UR43+0x110] ;  /* 0x0001102bff007984 */ /* 0x000f240008000800 */
[----:B------:R-:W-:Y:S01]  /*6690*/  MOV R86, UR4 ;  /* 0x0000000400567c02 */ /* 0x000fe20008000f00 */
[----:B------:R-:W1:Y:S04]  /*66a0*/  LDCU UR42, c[0x0][0xf0c] ;  /* 0x0001e180ff2a77ac */ /* 0x000e680008000800 */
[----:B------:R-:W-:Y:S01]  /*66b0*/  IMAD R95, R95, 0x2, R86 ;  /* 0x000000025f5f7824 */ /* 0x000fe200078e0256 */
[----:B------:R-:W1:Y:S03]  /*66c0*/  LDCU UR38, c[0x0][0xf30] ;  /* 0x0001e600ff2677ac */ /* 0x000e660008000800 */
[--C-:B------:R-:W-:Y:S01]  /*66d0*/  IMAD R94, R94, -0x10, R95.reuse ;  /* 0xfffffff05e5e7824 */ /* 0x100fe200078e025f */
[----:B------:R-:W1:Y:S01]  /*66e0*/  LDCU.64 UR54, c[0x0][0xc88] ;  /* 0x00019100ff3677ac */ /* 0x000e620008000a00 */
[----:B------:R-:W-:Y:S01]  /*66f0*/  IMAD R93, R96, -0x10, R95 ;  /* 0xfffffff0605d7824 */ /* 0x000fe200078e025f */
[----:B------:R-:W1:Y:S01]  /*6700*/  LDCU.64 UR40, c[0x0][0xf28] ;  /* 0x0001e500ff2877ac */ /* 0x000e620008000a00 */
[----:B------:R-:W1:Y:S01]  /*6710*/  LDCU.64 UR62, c[0x0][0xc90] ;  /* 0x00019200ff3e77ac */ /* 0x000e620008000a00 */
[----:B------:R-:W1:Y:S01]  /*6720*/  LDCU.128 UR56, c[0x0][0xf10] ;  /* 0x0001e200ff3877ac */ /* 0x000e620008000c00 */
[----:B------:R-:W1:Y:S01]  /*6730*/  LDCU UR47, c[0x0][0x374] ;  /* 0x00006e80ff2f77ac */ /* 0x000e620008000800 */
[----:B------:R-:W-:Y:S01]  /*6740*/  UMOV UR46, URZ ;  /* 0x000000ff002e7c82 */ /* 0x000fe20008000000 */
[----:B------:R-:W-:Y:S01]  /*6750*/  UMOV UR45, URZ ;  /* 0x000000ff002d7c82 */ /* 0x000fe20008000000 */
[----:B-1234-:R-:W-:-:S07]  /*6760*/  IMAD.IADD R37, R0, 0x1, R37 ;  /* 0x0000000100257824 */ /* 0x01efce00078e0225 */
.L_x_145:
[----:B------:R-:W-:Y:S02]  /*6770*/  LEA R3, R88, UR43, 0x3 ;  /* 0x0000002b58037c11 */ /* 0x000fe4000f8e18ff */
[----:B------:R-:W-:Y:S02]  /*6780*/  SHF.L.U32 R0, R90, 0x1f, RZ ;  /* 0x0000001f5a007819 */ /* 0x000fe400000006ff */
[----:B------:R-:W-:Y:S02]  /*6790*/  LEA R5, R88, UR43, 0x4 ;  /* 0x0000002b58057c11 */ /* 0x000fe4000f8e20ff */
[----:B-1----:R-:W1:Y:S02]  /*67a0*/  SYNCS.PHASECHK.TRANS64.TRYWAIT P0, [R3+URZ+0x80], R0 ;  /* 0x00008000030075a7 */ /* 0x002e6400080011ff */
[----:B-12---:R-:W-:Y:S05]  /*67b0*/  @!P0 BRA `(.L_x_102) ;  /* 0x0000004c00048947 */ /* 0x006fea0003800000 */
.L_x_190:
[----:B------:R-:W2:Y:S01]  /*67c0*/  LDS.128 R4, [R5+0xf0] ;  /* 0x0000f00005047984 */ /* 0x000ea20000000c00 */
        /* <DEDUP_REMOVED lines=10> */
[----:B------:R-:W-:Y:S01]  /*6870*/  PLOP3.LUT P0, PT, PT, PT, UP1, 0x80, 0x8 ;  /* 0x000000000008781c */ /* 0x000fe20003f0f018 */
[----:B------:R-:W-:Y:S11]  /*6880*/  UP2UR UR61, UPR, URZ, 0x2 ;  /* 0x00000002ff3d7883 */ /* 0x000ff60008000000 */
[----:B------:R-:W-:Y:S01]  /*6890*/  @!UPT UIADD3 URZ, UPT, UPT, URZ, URZ, URZ ;  /* 0x000000fffffff290 */ /* 0x000fe2000fffe0ff */
[----:B-1----:R-:W-:Y:S02]  /*68a0*/  @P0 SHF.R.U32.HI R0, RZ, 0x10, R5 ;  /* 0x00000010ff000819 */ /* 0x002fe40000011605 */
        /* <DEDUP_REMOVED lines=12> */
[----:B------:R-:W2:Y:S01]  /*6970*/  LDCU UR13, c[0x0][0xf20] ;  /* 0x0001e400ff0d77ac */ /* 0x000ea20008000800 */
[----:B------:R-:W-:Y:S02]  /*6980*/  UIMAD.WIDE.U32 UR4, UR47, UR59, URZ ;  /* 0x0000003b2f0472a5 */ /* 0x000fe4000f8e00ff */
[----:B------:R-:W-:Y:S02]  /*6990*/  UIMAD.WIDE.U32 UR6, UR53, UR56, URZ ;  /* 0x00000038350672a5 */ /* 0x000fe4000f8e00ff */
[----:B------:R-:W-:Y:S02]  /*69a0*/  UISETP.NE.AND UP0, UPT, UR58, 0x1, UPT ;  /* 0x000000013a00788c */ /* 0x000fe4000bf05270 */
[----:B------:R-:W-:Y:S02]  /*69b0*/  UIMAD.WIDE.U32 UR8, UR36, UR59, URZ ;  /* 0x0000003b240872a5 */ /* 0x000fe4000f8e00ff */
[----:B------:R-:W-:Y:S02]  /*69c0*/  UIMAD.WIDE.U32 UR10, UR37, UR56, URZ ;  /* 0x00000038250a72a5 */ /* 0x000fe4000f8e00ff */
[----:B------:R-:W-:Y:S02]  /*69d0*/  UISETP.NE.AND UP1, UPT, UR42, 0x1, UPT ;  /* 0x000000012a00788c */ /* 0x000fe4000bf25270 */
[----:B------:R-:W-:Y:S01]  /*69e0*/  UISETP.NE.AND UP2, UPT, UR39, 0x1, UPT ;  /* 0x000000012700788c */ /* 0x000fe2000bf45270 */
[----:B------:R-:W-:Y:S02]  /*69f0*/  UMOV UR4, UR5 ;  /* 0x0000000500047c82 */ /* 0x000fe40008000000 */
[----:B--2---:R-:W-:Y:S03]  /*6a00*/  USHF.R.U32.HI UR5, URZ, UR13, UR4 ;  /* 0x0000000dff057299 */ /* 0x004fe60008011604 */
[----:B------:R-:W-:Y:S02]  /*6a10*/  UMOV UR4, UR7 ;  /* 0x0000000700047c82 */ /* 0x000fe40008000000 */
[----:B------:R-:W-:Y:S02]  /*6a20*/  USHF.R.U32.HI UR7, URZ, UR57, UR4 ;  /* 0x00000039ff077299 */ /* 0x000fe40008011604 */
[----:B------:R-:W-:Y:S02]  /*6a30*/  USEL UR4, UR47, UR5, !UP0 ;  /* 0x000000052f047287 */ /* 0x000fe4000c000000 */
[----:B------:R-:W-:Y:S01]  /*6a40*/  USEL UR7, UR53, UR7, !UP1 ;  /* 0x0000000735077287 */ /* 0x000fe2000c800000 */
[----:B------:R-:W-:Y:S01]  /*6a50*/  UMOV UR5, UR9 ;  /* 0x0000000900057c82 */ /* 0x000fe20008000000 */
[----:B------:R-:W-:Y:S02]  /*6a60*/  UIMAD.WIDE.U32 UR8, UR4, UR40, URZ ;  /* 0x00000028040872a5 */ /* 0x000fe4000f8e00ff */
[----:B------:R-:W-:Y:S03]  /*6a70*/  USHF.R.U32.HI UR6, URZ, UR13, UR5 ;  /* 0x0000000dff067299 */ /* 0x000fe60008011605 */
[----:B------:R-:W-:Y:S01]  /*6a80*/  UMOV UR5, UR11 ;  /* 0x0000000b00057c82 */ /* 0x000fe20008000000 */
[----:B------:R-:W-:Y:S02]  /*6a90*/  UIMAD.WIDE.U32 UR10, UR7, UR40, URZ ;  /* 0x00000028070a72a5 */ /* 0x000fe4000f8e00ff */
[----:B------:R-:W-:Y:S02]  /*6aa0*/  USHF.R.U32.HI UR13, URZ, UR57, UR5 ;  /* 0x00000039ff0d7299 */ /* 0x000fe40008011605 */
[----:B------:R-:W-:Y:S01]  /*6ab0*/  USEL UR6, UR36, UR6, !UP0 ;  /* 0x0000000624067287 */ /* 0x000fe2000c000000 */
[----:B------:R-:W-:Y:S02]  /*6ac0*/  UMOV UR5, UR9 ;  /* 0x0000000900057c82 */ /* 0x000fe40008000000 */
[----:B------:R-:W-:Y:S01]  /*6ad0*/  UMOV UR10, UR11 ;  /* 0x0000000b000a7c82 */ /* 0x000fe20008000000 */
[----:B------:R-:W-:Y:S02]  /*6ae0*/  @UP2 USHF.R.U32.HI UR4, URZ, UR41, UR5 ;  /* 0x00000029ff042299 */ /* 0x000fe40008011605 */
[----:B------:R-:W-:Y:S02]  /*6af0*/  @UP2 USHF.R.U32.HI UR7, URZ, UR41, UR10 ;  /* 0x00000029ff072299 */ /* 0x000fe4000801160a */
[----:B------:R-:W-:Y:S02]  /*6b00*/  UIMAD UR4, UR39, UR4, URZ ;  /* 0x00000004270472a4 */ /* 0x000fe4000f8e02ff */
        /* <DEDUP_REMOVED lines=8> */
[----:B------:R-:W-:Y:S02]  /*6b90*/  USEL UR11, UR6, UR4, !UP2 ;  /* 0x00000004060b7287 */ /* 0x000fe4000d000000 */
[----:B------:R-:W-:Y:S02]  /*6ba0*/  UIADD3 UR8, UPT, UPT, -UR5, URZ, URZ ;  /* 0x000000ff05087290 */ /* 0x000fe4000fffe1ff */
[----:B------:R-:W-:Y:S01]  /*6bb0*/  UIADD3 UR10, UPT, UPT, -UR11, URZ, URZ ;  /* 0x000000ff0b0a7290 */ /* 0x000fe2000fffe1ff */
[----:B------:R-:W-:Y:S01]  /*6bc0*/  @!UP0 UMOV UR4, UR9 ;  /* 0x0000000900048c82 */ /* 0x000fe20008000000 */
[----:B------:R-:W-:Y:S02]  /*6bd0*/  UIADD3 UR9, UPT, UPT, -UR6, URZ, URZ ;  /* 0x000000ff06097290 */ /* 0x000fe4000fffe1ff */
[----:B------:R-:W-:Y:S02]  /*6be0*/  @!UP0 USHF.R.U32.HI UR4, URZ, UR41, UR4 ;  /* 0x00000029ff048299 */ /* 0x000fe40008011604 */
[----:B------:R-:W-:Y:S02]  /*6bf0*/  UIMAD UR10, UR39, UR10, UR6 ;  /* 0x0000000a270a72a4 */ /* 0x000fe4000f8e0206 */
[----:B------:R-:W-:Y:S04]  /*6c00*/  @!UP0 USEL UR4, UR5, UR4, !UP2 ;  /* 0x0000000405048287 */ /* 0x000fe8000d000000 */
[----:B------:R-:W-:Y:S02]  /*6c10*/  @!UP0 UIMAD UR10, UR7, UR10, UR4 ;  /* 0x0000000a070a82a4 */ /* 0x000fe4000f8e0204 */
[----:B------:R-:W-:Y:S02]  /*6c20*/  @!UP0 UIADD3 UR11, UPT, UPT, UR11, -UR4, URZ ;  /* 0x800000040b0b8290 */ /* 0x000fe4000fffe0ff */
[----:B------:R-:W-:Y:S02]  /*6c30*/  UIMAD UR7, UR42, UR8, UR37 ;  /* 0x000000082a0772a4 */ /* 0x000fe4000f8e0225 */
[----:B------:R-:W-:Y:S02]  /*6c40*/  @!UP0 UIMAD UR6, UR11, UR39, UR5 ;  /* 0x000000270b0682a4 */ /* 0x000fe4000f8e0205 */
[----:B------:R-:W-:Y:S01]  /*6c50*/  UIMAD UR4, UR58, UR9, UR36 ;  /* 0x000000093a0472a4 */ /* 0x000fe2000f8e0224 */
[----:B------:R-:W-:Y:S02]  /*6c60*/  @!UP0 UMOV UR5, UR10 ;  /* 0x0000000a00058c82 */ /* 0x000fe40008000000 */
[----:B------:R-:W-:Y:S02]  /*6c70*/  UIMAD UR37, UR5, UR42, UR7 ;  /* 0x0000002a052572a4 */ /* 0x000fe4000f8e0207 */
[----:B------:R-:W-:Y:S11]  /*6c80*/  UIMAD UR36, UR6, UR58, UR4 ;  /* 0x0000003a062472a4 */ /* 0x000ff6000f8e0204 */
[----:B------:R-:W-:Y:S01]  /*6c90*/  @!UPT UIADD3 URZ, UPT, UPT, URZ, URZ, URZ ;  /* 0x000000fffffff290 */ /* 0x000fe2000fffe0ff */
.L_x_103:
[----:B------:R-:W-:Y:S01]  /*6ca0*/  UISETP.NE.AND UP0, UPT, UR38, 0x1, UPT ;  /* 0x000000012600788c */ /* 0x000fe2000bf05270 */
[----:B------:R-:W-:Y:S01]  /*6cb0*/  LOP3.LUT P0, RZ, R86, 0x1b0, RZ, 0xc0, !PT ;  /* 0x000001b056ff7812 */ /* 0x000fe2000780c0ff */
[----:B------:R-:W-:Y:S01]  /*6cc0*/  USHF.L.U32 UR49, UR12, 0x7, URZ ;  /* 0x000000070c317899 */ /* 0x000fe200080006ff */
[----:B------:R-:W-:Y:S01]  /*6cd0*/  BSSY.RECONVERGENT B6, `(.L_x_104) ;  /* 0x0000034000067945 */ /* 0x000fe20003800200 */
[----:B------:R-:W-:Y:S01]  /*6ce0*/  USHF.L.U32 UR50, UR20, 0x7, URZ ;  /* 0x0000000714327899 */ /* 0x000fe200080006ff */
[----:B------:R-:W-:Y:S06]  /*6cf0*/  IADD3 R88, PT, PT, R88, 0x1, RZ ;  /* 0x0000000158587810 */ /* 0x000fec0007ffe0ff */
[----:B------:R-:W2:Y:S01]  /*6d00*/  @!UP0 LDCU.128 UR16, c[0x0][0xf10] ;  /* 0x0001e200ff1087ac */ /* 0x000ea20008000c00 */
[----:B------:R-:W3:Y:S01]  /*6d10*/  @!UP0 LDCU UR5, c[0x0][0xf0c] ;  /* 0x0001e180ff0587ac */ /* 0x000ee20008000800 */
[----:B------:R-:W4:Y:S01]  /*6d20*/  @!UP0 LDCU UR10, c[0x0][0xf20] ;  /* 0x0001e400ff0a87ac */ /* 0x000f220008000800 */
[----:B--2---:R-:W-:Y:S02]  /*6d30*/  UIMAD.WIDE.U32 UR8, UR37, UR16, URZ ;  /* 0x00000010250872a5 */ /* 0x004fe4000f8e00ff */
[----:B------:R-:W-:Y:S02]  /*6d40*/  UIMAD.WIDE.U32 UR6, UR36, UR19, URZ ;  /* 0x00000013240672a5 */ /* 0x000fe4000f8e00ff */
[----:B------:R-:W-:Y:S03]  /*6d50*/  @!UP0 UISETP.NE.AND UP1, UPT, UR18, 0x1, UPT ;  /* 0x000000011200888c */ /* 0x000fe6000bf25270 */
[----:B------:R-:W-:Y:S01]  /*6d60*/  @!UP0 UMOV UR4, UR9 ;  /* 0x0000000900048c82 */ /* 0x000fe20008000000 */
[----:B---3--:R-:W-:Y:S02]  /*6d70*/  @!UP0 UISETP.NE.AND UP2, UPT, UR5, 0x1, UPT ;  /* 0x000000010500888c */ /* 0x008fe4000bf45270 */
[----:B------:R-:W-:Y:S01]  /*6d80*/  @!UP0 USHF.R.U32.HI UR4, URZ, UR17, UR4 ;  /* 0x00000011ff048299 */ /* 0x000fe20008011604 */
[----:B------:R-:W-:Y:S02]  /*6d90*/  @!UP0 UMOV UR6, UR7 ;  /* 0x0000000700068c82 */ /* 0x000fe40008000000 */
[----:B----4-:R-:W-:Y:S02]  /*6da0*/  @!UP0 USHF.R.U32.HI UR6, URZ, UR10, UR6 ;  /* 0x0000000aff068299 */ /* 0x010fe40008011606 */
[----:B------:R-:W-:Y:S02]  /*6db0*/  @!UP0 USEL UR7, UR37, UR4, !UP2 ;  /* 0x0000000425078287 */ /* 0x000fe4000d000000 */
[----:B------:R-:W-:Y:S04]  /*6dc0*/  @!UP0 USEL UR6, UR36, UR6, !UP1 ;  /* 0x0000000624068287 */ /* 0x000fe8000c800000 */
[----:B------:R-:W-:Y:S02]  /*6dd0*/  @!UP0 UIADD3 UR4, UPT, UPT, -UR7, UR6, URZ ;  /* 0x0000000607048290 */ /* 0x000fe4000fffe1ff */
[----:B------:R-:W-:Y:S02]  /*6de0*/  @!UP0 UIADD3 UR6, UPT, UPT, UR7, -UR6, URZ ;  /* 0x8000000607068290 */ /* 0x000fe4000fffe0ff */
[----:B------:R-:W-:Y:S02]  /*6df0*/  @!UP0 UIMAD UR37, UR4, UR5, UR37 ;  /* 0x00000005042582a4 */ /* 0x000fe4000f8e0225 */
[----:B------:R-:W-:Y:S01]  /*6e00*/  @!UP0 UIMAD UR36, UR6, UR18, UR36 ;  /* 0x00000012062482a4 */ /* 0x000fe2000f8e0224 */
[----:B------:R-:W-:Y:S11]  /*6e10*/  @!P0 BRA `(.L_x_105) ;  /* 0x00000000007c8947 */ /* 0x000ff60003800000 */
[----:B------:R-:W2:Y:S01]  /*6e20*/  LDCU.64 UR8, c[0x4][0x80] ;  /* 0x01001000ff0877ac */ /* 0x000ea20008000a00 */
[----:B------:R-:W-:Y:S01]  /*6e30*/  MOV R2, 0x0 ;  /* 0x0000000000027802 */ /* 0x000fe20000000f00 */
[----:B------:R-:W-:Y:S02]  /*6e40*/  HFMA2 R12, -RZ, RZ, 0, 5.9604644775390625e-08 ;  /* 0x00000001ff0c7431 */ /* 0x000fe400000001ff */
[----:B------:R-:W-:Y:S01]  /*6e50*/  IMAD.MOV.U32 R8, RZ, RZ, 0x70 ;  /* 0x00000070ff087424 */ /* 0x000fe200078e00ff */
[----:B------:R3:W4:Y:S01]  /*6e60*/  LDC.64 R14, c[0x4][R2] ;  /* 0x01000000020e7b82 */ /* 0x0007220000000a00 */
[----:B------:R-:W1:Y:S01]  /*6e70*/  LDCU.64 UR6, c[0x4][0x88] ;  /* 0x01001100ff0677ac */ /* 0x000e620008000a00 */
[----:B------:R-:W-:Y:S01]  /*6e80*/  IMAD.MOV.U32 R13, RZ, RZ, RZ ;  /* 0x000000ffff0d7224 */ /* 0x000fe200078e00ff */
[----:B------:R-:W1:Y:S01]  /*6e90*/  LDCU.64 UR4, c[0x4][0x8] ;  /* 0x01000100ff0477ac */ /* 0x000e620008000a00 */
[----:B--2---:R-:W-:Y:S01]  /*6ea0*/  MOV R5, UR9 ;  /* 0x0000000900057c02 */ /* 0x004fe20008000f00 */
[----:B------:R-:W-:Y:S01]  /*6eb0*/  IMAD.U32 R4, RZ, RZ, UR8 ;  /* 0x00000008ff047e24 */ /* 0x000fe2000f8e00ff */
[----:B-1----:R-:W-:Y:S01]  /*6ec0*/  MOV R7, UR7 ;  /* 0x0000000700077c02 */ /* 0x002fe20008000f00 */
[----:B------:R-:W-:Y:S01]  /*6ed0*/  IMAD.U32 R6, RZ, RZ, UR6 ;  /* 0x00000006ff067e24 */ /* 0x000fe2000f8e00ff */
[----:B------:R-:W-:Y:S01]  /*6ee0*/  MOV R11, UR5 ;  /* 0x00000005000b7c02 */ /* 0x000fe20008000f00 */
[----:B------:R-:W-:Y:S02]  /*6ef0*/  IMAD.U32 R10, RZ, RZ, UR4 ;  /* 0x00000004ff0a7e24 */ /* 0x000fe4000f8e00ff */
[----:B------:R-:W-:Y:S07]  /*6f00*/  LEPC R20, `(.L_x_106) ;  /* 0x000000001014794e */ /* 0x000fee0000000000 */
[----:B---345:R-:W-:Y:S05]  /*6f10*/  CALL.ABS.NOINC R14 ;  /* 0x000000000e007343 */ /* 0x038fea0003c00000 */
.L_x_106:
[----:B------:R-:W1:Y:S01]  /*6f20*/  LDCU.64 UR8, c[0x4][0x80] ;  /* 0x01001000ff0877ac */ /* 0x000e620008000a00 */
[----:B------:R-:W2:Y:S01]  /*6f30*/  LDC.64 R2, c[0x4][R2] ;  /* 0x0100000002027b82 */ /* 0x000ea20000000a00 */
[----:B------:R-:W-:Y:S02]  /*6f40*/  HFMA2 R12, -RZ, RZ, 0, 5.9604644775390625e-08 ;  /* 0x00000001ff0c7431 */ /* 0x000fe400000001ff */
[----:B------:R-:W-:Y:S02]  /*6f50*/  IMAD.MOV.U32 R8, RZ, RZ, 0x70 ;  /* 0x00000070ff087424 */ /* 0x000fe400078e00ff */
[----:B------:R-:W-:Y:S01]  /*6f60*/  IMAD.MOV.U32 R13, RZ, RZ, RZ ;  /* 0x000000ffff0d7224 */ /* 0x000fe200078e00ff */
[----:B------:R-:W3:Y:S01]  /*6f70*/  LDCU.64 UR6, c[0x4][0x88] ;  /* 0x01001100ff0677ac */ /* 0x000ee20008000a00 */
[----:B------:R-:W4:Y:S01]  /*6f80*/  LDCU.64 UR4, c[0x4][0x8] ;  /* 0x01000100ff0477ac */ /* 0x000f220008000a00 */
[----:B-1----:R-:W-:Y:S02]  /*6f90*/  MOV R4, UR8 ;  /* 0x0000000800047c02 */ /* 0x002fe40008000f00 */
[----:B------:R-:W-:Y:S02]  /*6fa0*/  MOV R5, UR9 ;  /* 0x0000000900057c02 */ /* 0x000fe40008000f00 */
[----:B---3--:R-:W-:Y:S01]  /*6fb0*/  MOV R7, UR7 ;  /* 0x0000000700077c02 */ /* 0x008fe20008000f00 */
[----:B------:R-:W-:Y:S01]  /*6fc0*/  IMAD.U32 R6, RZ, RZ, UR6 ;  /* 0x00000006ff067e24 */ /* 0x000fe2000f8e00ff */
[----:B----4-:R-:W-:Y:S01]  /*6fd0*/  MOV R11, UR5 ;  /* 0x00000005000b7c02 */ /* 0x010fe20008000f00 */
[----:B------:R-:W-:Y:S02]  /*6fe0*/  IMAD.U32 R10, RZ, RZ, UR4 ;  /* 0x00000004ff0a7e24 */ /* 0x000fe4000f8e00ff */
[----:B------:R-:W-:Y:S07]  /*6ff0*/  LEPC R20, `(.L_x_105) ;  /* 0x000000001014794e */ /* 0x000fee0000000000 */
[----:B--2---:R-:W-:Y:S05]  /*7000*/  CALL.ABS.NOINC R2 ;  /* 0x0000000002007343 */ /* 0x004fea0003c00000 */
.L_x_105:
[----:B------:R-:W-:Y:S05]  /*7010*/  BSYNC.RECONVERGENT B6 ;  /* 0x0000000000067941 */ /* 0x000fea0003800200 */
.L_x_104:
[----:B------:R-:W-:Y:S01]  /*7020*/  R2UR UR4, R85 ;  /* 0x00000000550472ca */ /* 0x000fe200000e0000 */
[----:B------:R-:W-:Y:S01]  /*7030*/  UISETP.NE.U32.AND UP0, UPT, UR62, URZ, UPT ;  /* 0x000000ff3e00728c */ /* 0x000fe2000bf05070 */
[----:B------:R-:W-:Y:S02]  /*7040*/  ISETP.NE.U32.AND P4, PT, R78, RZ, PT ;  /* 0x000000ff4e00720c */ /* 0x000fe40003f85070 */
[----:B------:R-:W-:Y:S01]  /*7050*/  ISETP.NE.U32.AND P2, PT, RZ, UR54, PT ;  /* 0x00000036ff007c0c */ /* 0x000fe2000bf45070 */
[----:B------:R-:W-:Y:S01]  /*7060*/  UISETP.NE.AND.EX UP1, UPT, UR63, URZ, UPT, UP0 ;  /* 0x000000ff3f00728c */ /* 0x000fe2000bf25300 */
[----:B------:R-:W-:Y:S01]  /*7070*/  ISETP.NE.AND.EX P4, PT, R79, RZ, PT, P4 ;  /* 0x000000ff4f00720c */ /* 0x000fe20003f85340 */
[----:B------:R-:W-:Y:S01]  /*7080*/  UPLOP3.LUT UP0, UPT, UPT, UPT, UPT, 0x40, 0x4 ;  /* 0x000000000004789c */ /* 0x000fe20003f0e870 */
[----:B------:R-:W-:Y:S05]  /*7090*/  ISETP.NE.AND.EX P2, PT, RZ, UR55, PT, P2 ;  /* 0x00000037ff007c0c */ /* 0x000fea000bf45320 */
[----:B------:R-:W-:Y:S06]  /*70a0*/  UISETP.NE.AND UP2, UPT, UR4, URZ, UPT ;  /* 0x000000ff0400728c */ /* 0x000fec000bf45270 */
[----:B------:R-:W-:Y:S05]  /*70b0*/  PLOP3.LUT P1, PT, PT, PT, UP2, 0x80, 0x8 ;  /* 0x000000000008781c */ /* 0x000fea0003f2f028 */
[----:B------:R-:W-:Y:S06]  /*70c0*/  @UP2 UPLOP3.LUT UP0, UPT, UPT, UPT, UP1, 0x80, 0x8 ;  /* 0x000000000008289c */ /* 0x000fec0003f0f010 */
[----:B------:R-:W-:Y:S01]  /*70d0*/  PLOP3.LUT P0, PT, PT, PT, UP0, 0x80, 0x8 ;  /* 0x000000000008781c */ /* 0x000fe20003f0f008 */
[----:B------:R-:W-:Y:S01]  /*70e0*/  @!UPT UIADD3 URZ, UPT, UPT, URZ, URZ, URZ ;  /* 0x000000fffffff290 */ /* 0x000fe2000fffe0ff */
[----:B------:R-:W-:Y:S11]  /*70f0*/  BRA.U !UP1, `(.L_x_107) ;  /* 0x00000001093c7547 */ /* 0x000ff6000b800000 */
[----:B------:R-:W-:Y:S01]  /*7100*/  UISETP.NE.U32.AND UP0, UPT, UR54, URZ, UPT ;  /* 0x000000ff3600728c */ /* 0x000fe2000bf05070 */
[----:B-1----:R-:W-:Y:S01]  /*7110*/  HFMA2 R0, -RZ, RZ, 0, 5.9604644775390625e-08 ;  /* 0x00000001ff007431 */ /* 0x002fe200000001ff */
[----:B------:R-:W1:Y:S01]  /*7120*/  LDCU.64 UR8, c[0x0][0x358] ;  /* 0x00006b00ff0877ac */ /* 0x000e620008000a00 */
[----:B------:R-:W-:Y:S01]  /*7130*/  IMAD.MOV.U32 R80, RZ, RZ, 0x1 ;  /* 0x00000001ff507424 */ /* 0x000fe200078e00ff */
[----:B------:R-:W-:Y:S06]  /*7140*/  UISETP.NE.AND.EX UP0, UPT, UR55, URZ, UPT, UP0 ;  /* 0x000000ff3700728c */ /* 0x000fec000bf05300 */
[----:B------:R-:W-:Y:S05]  /*7150*/  PLOP3.LUT P3, PT, PT, PT, UP0, 0x80, 0x8 ;  /* 0x000000000008781c */ /* 0x000fea0003f6f008 */
[----:B------:R-:W2:Y:S01]  /*7160*/  @UP0 LDCU.64 UR4, c[0x0][0xc88] ;  /* 0x00019100ff0407ac */ /* 0x000ea20008000a00 */
[----:B------:R-:W-:Y:S07]  /*7170*/  @UP0 UIMAD UR6, UR52, UR62, URZ ;  /* 0x0000003e340602a4 */ /* 0x000fee000f8e02ff */
[----:B------:R-:W-:Y:S01]  /*7180*/  @!P3 PRMT R80, R0, 0x7610, R80 ;  /* 0x000076100050b816 */ /* 0x000fe20000000050 */
[----:B--2---:R-:W-:Y:S06]  /*7190*/  @UP0 UIMAD.WIDE UR4, UR6, 0x4, UR4 ;  /* 0x00000004060408a5 */ /* 0x004fec000f8e0204 */
[----:B------:R-:W-:Y:S01]  /*71a0*/  IMAD.U32 R2, RZ, RZ, UR4 ;  /* 0x00000004ff027e24 */ /* 0x000fe2000f8e00ff */
[----:B------:R-:W-:Y:S04]  /*71b0*/  MOV R3, UR5 ;  /* 0x0000000500037c02 */ /* 0x000fe80008000f00 */
[----:B------:R-:W2:Y:S01]  /*71c0*/  @!UP0 LDCU UR4, c[0x0][0xc80] ;  /* 0x00019000ff0487ac */ /* 0x000ea20008000800 */
[----:B-1---5:R3:W5:Y:S02]  /*71d0*/  @P3 LDG.E R41, desc[UR8][R2.64] ;  /* 0x0000000802293981 */ /* 0x022764000c1e1900 */
[----:B--23--:R-:W-:Y:S02]  /*71e0*/  @!P3 IMAD.U32 R41, RZ, RZ, UR4 ;  /* 0x00000004ff29be24 */ /* 0x00cfe4000f8e00ff */
.L_x_107:
[----:B------:R-:W-:Y:S05]  /*71f0*/  @!P4 BRA `(.L_x_108) ;  /* 0x000000000024c947 */ /* 0x000fea0003800000 */
[----:B------:R-:W-:Y:S01]  /*7200*/  ISETP.NE.U32.AND P3, PT, R76, RZ, PT ;  /* 0x000000ff4c00720c */ /* 0x000fe20003f65070 */
[----:B------:R-:W2:Y:S03]  /*7210*/  LDCU.64 UR4, c[0x0][0x358] ;  /* 0x00006b00ff0477ac */ /* 0x000ea60008000a00 */
[----:B------:R-:W-:Y:S11]  /*7220*/  ISETP.NE.AND.EX P3, PT, R77, RZ, PT, P3 ;  /* 0x000000ff4d00720c */ /* 0x000ff60003f65330 */
[----:B------:R-:W-:Y:S02]  /*7230*/  @!UPT UIADD3 URZ, UPT, UPT, URZ, URZ, URZ ;  /* 0x000000fffffff290 */ /* 0x000fe4000fffe0ff */
[----:B------:R-:W3:Y:S01]  /*7240*/  @P3 LDC.64 R2, c[0x0][0xca8] ;  /* 0x00032a00ff023b82 */ /* 0x000ee20000000a00 */
[----:B-1----:R-:W-:Y:S04]  /*7250*/  @P3 IMAD R0, R78, UR52, RZ ;  /* 0x000000344e003c24 */ /* 0x002fe8000f8e02ff */
[----:B---3--:R-:W-:Y:S05]  /*7260*/  @P3 IMAD.WIDE R2, R0, 0x4, R2 ;  /* 0x0000000400023825 */ /* 0x008fea00078e0202 */
[----:B--2--5:R2:W5:Y:S02]  /*7270*/  @P3 LDG.E R38, desc[UR4][R2.64] ;  /* 0x0000000402263981 */ /* 0x024564000c1e1900 */
[----:B--2---:R-:W3:Y:S02]  /*7280*/  @!P3 LDC R38, c[0x0][0xca0] ;  /* 0x00032800ff26bb82 */ /* 0x004ee40000000800 */
.L_x_108:
[----:B-----5:R-:W-:Y:S01]  /*7290*/  FSETP.NEU.AND P3, PT, R41, RZ, PT ;  /* 0x000000ff2900720b */ /* 0x020fe20003f6d000 */
[----:B------:R-:W-:Y:S01]  /*72a0*/  BSSY B1, `(.L_x_109) ;  /* 0x0000039000017945 */ /* 0x000fe20003800000 */
[----:B------:R-:W-:Y:S01]  /*72b0*/  SEL R3, RZ, 0xffffffff, P2 ;  /* 0xffffffffff037807 */ /* 0x000fe20001000000 */
[----:B------:R-:W-:Y:S01]  /*72c0*/  IMAD.MOV.U32 R47, RZ, RZ, 0x1 ;  /* 0x00000001ff2f7424 */ /* 0x000fe200078e00ff */
[----:B------:R-:W-:Y:S01]  /*72d0*/  @P1 LOP3.LUT P2, RZ, R80, 0xff, RZ, 0xc0, !PT ;  /* 0x000000ff50ff1812 */ /* 0x000fe2000784c0ff */
[----:B------:R-:W-:Y:S01]  /*72e0*/  IMAD R39, R36, 0x80, R37 ;  /* 0x0000008024277824 */ /* 0x000fe200078e0225 */
[----:B------:R-:W-:Y:S01]  /*72f0*/  @P1 SEL R2, RZ, 0xffffffff, P3 ;  /* 0xffffffffff021807 */ /* 0x000fe20001800000 */
[----:B------:R-:W-:Y:S01]  /*7300*/  IMAD R89, R96, -0x10, R94 ;  /* 0xfffffff060597824 */ /* 0x000fe200078e025e */
[----:B------:R-:W-:Y:S01]  /*7310*/  LOP3.LUT R92, R92, 0x1, RZ, 0x3c, !PT ;  /* 0x000000015c5c7812 */ /* 0x000fe200078e3cff */
[----:B------:R-:W-:Y:S01]  /*7320*/  IMAD.MOV.U32 R46, RZ, RZ, RZ ;  /* 0x000000ffff2e7224 */ /* 0x000fe200078e00ff */
[----:B------:R-:W-:Y:S02]  /*7330*/  @P0 SEL R2, R3, R2, !P2 ;  /* 0x0000000203020207 */ /* 0x000fe40005000000 */
[----:B------:R-:W-:Y:S02]  /*7340*/  CS2R R74, SRZ ;  /* 0x00000000004a7805 */ /* 0x000fe4000001ff00 */
[----:B------:R-:W-:Y:S02]  /*7350*/  LEA R99, R36, UR43, 0x3 ;  /* 0x0000002b24637c11 */ /* 0x000fe4000f8e18ff */
[----:B------:R-:W-:Y:S02]  /*7360*/  CS2R R72, SRZ ;  /* 0x0000000000487805 */ /* 0x000fe4000001ff00 */
[----:B------:R-:W-:Y:S02]  /*7370*/  @P1 LOP3.LUT R2, R2, 0x1, RZ, 0xc0, !PT ;  /* 0x0000000102021812 */ /* 0x000fe400078ec0ff */
[----:B------:R-:W-:Y:S02]  /*7380*/  CS2R R66, SRZ ;  /* 0x0000000000427805 */ /* 0x000fe4000001ff00 */
[----:B-1----:R-:W-:Y:S02]  /*7390*/  SHF.L.U32 R0, R91, 0x1f, RZ ;  /* 0x0000001f5b007819 */ /* 0x002fe400000006ff */
[----:B------:R-:W-:Y:S02]  /*73a0*/  CS2R R64, SRZ ;  /* 0x0000000000407805 */ /* 0x000fe4000001ff00 */
[----:B------:R-:W-:Y:S02]  /*73b0*/  ISETP.NE.U32.OR P5, PT, R2, 0x1, !P1 ;  /* 0x000000010200780c */ /* 0x000fe40004fa5470 */
[----:B------:R-:W-:Y:S02]  /*73c0*/  CS2R R58, SRZ ;  /* 0x00000000003a7805 */ /* 0x000fe4000001ff00 */
[----:B------:R-:W-:Y:S02]  /*73d0*/  PLOP3.LUT P2, PT, PT, PT, UP1, 0x80, 0x8 ;  /* 0x000000000008781c */ /* 0x000fe40003f4f018 */
[----:B------:R-:W-:Y:S02]  /*73e0*/  CS2R R56, SRZ ;  /* 0x0000000000387805 */ /* 0x000fe4000001ff00 */
[----:B------:R-:W-:Y:S02]  /*73f0*/  LOP3.LUT P4, R87, R80, 0xff, RZ, 0xc0, !PT ;  /* 0x000000ff50577812 */ /* 0x000fe4000788c0ff */
[----:B------:R-:W-:Y:S02]  /*7400*/  CS2R R50, SRZ ;  /* 0x0000000000327805 */ /* 0x000fe4000001ff00 */
[----:B------:R-:W-:Y:S02]  /*7410*/  SEL R2, RZ, 0xffffffff, P3 ;  /* 0xffffffffff027807 */ /* 0x000fe40001800000 */
[----:B------:R-:W-:Y:S02]  /*7420*/  CS2R R48, SRZ ;  /* 0x0000000000307805 */ /* 0x000fe4000001ff00 */
[----:B------:R-:W-:Y:S02]  /*7430*/  P2R R98, PR, RZ, 0x20 ;  /* 0x00000020ff627803 */ /* 0x000fe40000000000 */
[----:B------:R-:W-:Y:S02]  /*7440*/  @P5 SHF.L.U32 R4, R92, 0x1f, RZ ;  /* 0x0000001f5c045819 */ /* 0x000fe400000006ff */
[----:B------:R-:W-:Y:S02]  /*7450*/  @P2 SEL R2, R3, R2, !P4 ;  /* 0x0000000203022207 */ /* 0x000fe40006000000 */
[----:B------:R-:W1:Y:S02]  /*7460*/  @P5 SYNCS.PHASECHK.TRANS64.TRYWAIT P1, [UR43+0x30], R4 ;  /* 0x00003004ff0055a7 */ /* 0x000e64000802112b */
[----:B------:R-:W-:Y:S04]  /*7470*/  LOP3.LUT R2, R2, 0x1, RZ, 0xc0, !PT ;  /* 0x0000000102027812 */ /* 0x000fe800078ec0ff */
[----:B------:R-:W-:Y:S04]  /*7480*/  ISETP.NE.U32.AND P2, PT, R2, 0x1, PT ;  /* 0x000000010200780c */ /* 0x000fe80003f45070 */
[----:B------:R-:W-:Y:S01]  /*7490*/  P2R R60, PR, RZ, 0x4 ;  /* 0x00000004ff3c7803 */ /* 0x000fe20000000000 */
[----:B------:R2:W4:Y:S01]  /*74a0*/  SYNCS.PHASECHK.TRANS64.TRYWAIT P0, [R99+URZ+0xa0], R0 ;  /* 0x0000a000630075a7 */ /* 0x00052200080011ff */
[----:B-1----:R-:W-:Y:S01]  /*74b0*/  @P5 SEL R47, RZ, 0x1, !P1 ;  /* 0x00000001ff2f5807 */ /* 0x002fe20004800000 */
[----:B--2---:R-:W-:Y:S06]  /*74c0*/  @!P5 BRA `(.L_x_110) ;  /* 0x000000000058d947 */ /* 0x004fec0003800000 */
[----:B------:R-:W-:Y:S01]  /*74d0*/  IMAD.MOV.U32 R75, RZ, RZ, RZ ;  /* 0x000000ffff4b7224 */ /* 0x000fe200078e00ff */
[----:B------:R-:W-:Y:S01]  /*74e0*/  ISETP.NE.AND P1, PT, R47, RZ, PT ;  /* 0x000000ff2f00720c */ /* 0x000fe20003f25270 */
[----:B------:R-:W-:Y:S01]  /*74f0*/  BSSY B0, `(.L_x_111) ;  /* 0x000000c000007945 */ /* 0x000fe20003800000 */
[----:B------:R-:W-:Y:S02]  /*7500*/  CS2R R50, SRZ ;  /* 0x0000000000327805 */ /* 0x000fe4000001ff00 */
[----:B------:R-:W-:Y:S02]  /*7510*/  CS2R R48, SRZ ;  /* 0x0000000000307805 */ /* 0x000fe4000001ff00 */
[----:B------:R-:W-:Y:S02]  /*7520*/  CS2R R58, SRZ ;  /* 0x00000000003a7805 */ /* 0x000fe4000001ff00 */
[----:B------:R-:W-:Y:S02]  /*7530*/  CS2R R56, SRZ ;  /* 0x0000000000387805 */ /* 0x000fe4000001ff00 */
[----:B------:R-:W-:Y:S02]  /*7540*/  CS2R R66, SRZ ;  /* 0x0000000000427805 */ /* 0x000fe4000001ff00 */
[----:B------:R-:W-:Y:S02]  /*7550*/  CS2R R64, SRZ ;  /* 0x0000000000407805 */ /* 0x000fe4000001ff00 */
[----:B------:R-:W-:Y:S01]  /*7560*/  CS2R R72, SRZ ;  /* 0x0000000000487805 */ /* 0x000fe2000001ff00 */
[----:B------:R-:W-:Y:S06]  /*7570*/  @P1 BRA `(.L_x_112) ;  /* 0x00000000000c1947 */ /* 0x000fec0003800000 */
[----:B------:R-:W-:Y:S04]  /*7580*/  SHF.L.U32 R3, R92, 0x1f, RZ ;  /* 0x0000001f5c037819 */ /* 0x000fe800000006ff */
[----:B------:R-:W1:Y:S02]  /*7590*/  SYNCS.PHASECHK.TRANS64.TRYWAIT P1, [UR43+0x30], R3 ;  /* 0x00003003ff0075a7 */ /* 0x000e64000802112b */
[----:B-1----:R-:W-:Y:S05]  /*75a0*/  @!P1 BRA `(.L_x_113) ;  /* 0x0000003c009c9947 */ /* 0x002fea0003800000 */
.L_x_112:
[----:B------:R-:W-:Y:S05]  /*75b0*/  BSYNC B0 ;  /* 0x0000000000007941 */ /* 0x000fea0003800000 */
.L_x_111:
[----:B------:R-:W-:Y:S01]  /*75c0*/  ISETP.NE.AND P1, PT, R60, RZ, PT ;  /* 0x000000ff3c00720c */ /* 0x000fe20003f25270 */
[----:B------:R-:W-:Y:S11]  /*75d0*/  HFMA2 R46, -RZ, RZ, 0, 5.9604644775390625e-08 ;  /* 0x00000001ff2e7431 */ /* 0x000ff600000001ff */
[----:B------:R-:W-:Y:S01]  /*75e0*/  @!UPT UIADD3 URZ, UPT, UPT, URZ, URZ, URZ ;  /* 0x000000fffffff290 */ /* 0x000fe2000fffe0ff */
[----:B------:R2:W1:Y:S04]  /*75f0*/  @P1 LDS.128 R48, [R95] ;  /* 0x000000005f301984 */ /* 0x0004680000000c00 */
[----:B------:R2:W1:Y:S04]  /*7600*/  @P1 LDS.128 R56, [R94+0x10] ;  /* 0x000010005e381984 */ /* 0x0004680000000c00 */
[----:B------:R2:W1:Y:S04]  /*7610*/  @P1 LDS.128 R64, [R93+0x20] ;  /* 0x000020005d401984 */ /* 0x0004680000000c00 */
[----:B------:R2:W1:Y:S02]  /*7620*/  @P1 LDS.128 R72, [R89+0x30] ;  /* 0x0000300059481984 */ /* 0x0004640000000c00 */
.L_x_110:
[----:B------:R-:W-:Y:S05]  /*7630*/  BSYNC B1 ;  /* 0x0000000000017941 */ /* 0x000fea0003800000 */
.L_x_109:
[----:B-1----:R-:W-:Y:S04]  /*7640*/  SHF.R.U32.HI R2, RZ, 0x15, R39 ;  /* 0x00000015ff027819 */ /* 0x002fe80000011627 */
[----:B------:R-:W-:Y:S01]  /*7650*/  LOP3.LUT P1, RZ, R2, 0x3, R81, 0x48, !PT ;  /* 0x0000000302ff7812 */ /* 0x000fe20007824851 */
[----:B------:R-:W-:Y:S01]  /*7660*/  @!UPT UIADD3 URZ, UPT, UPT, URZ, URZ, URZ ;  /* 0x000000fffffff290 */ /* 0x000fe2000fffe0ff */
[----:B----4-:R-:W-:Y:S11]  /*7670*/  @P0 BRA `(.L_x_114) ;  /* 0x0000000000080947 */ /* 0x010ff60003800000 */
[----:B------:R-:W1:Y:S02]  /*7680*/  SYNCS.PHASECHK.TRANS64.TRYWAIT P0, [R99+URZ+0xa0], R0 ;  /* 0x0000a000630075a7 */ /* 0x000e6400080011ff */
[----:B-1----:R-:W-:Y:S05]  /*7690*/  @!P0 BRA `(.L_x_115) ;  /* 0x0000003c00788947 */ /* 0x002fea0003800000 */
.L_x_114:
[----:B------:R-:W-:Y:S05]  /*76a0*/  @!P1 BRA `(.L_x_116) ;  /* 0x0000000000409947 */ /* 0x000fea0003800000 */
[----:B------:R-:W4:Y:S01]  /*76b0*/  LDCU.64 UR8, c[0x4][0x70] ;  /* 0x01000e00ff0877ac */ /* 0x000f220008000a00 */
[----:B------:R-:W-:Y:S01]  /*76c0*/  MOV R3, 0x0 ;  /* 0x0000000000037802 */ /* 0x000fe20000000f00 */
[----:B------:R-:W-:Y:S02]  /*76d0*/  HFMA2 R12, -RZ, RZ, 0, 5.9604644775390625e-08 ;  /* 0x00000001ff0c7431 */ /* 0x000fe400000001ff */
[----:B------:R-:W-:Y:S02]  /*76e0*/  IMAD.MOV.U32 R8, RZ, RZ, 0x192 ;  /* 0x00000192ff087424 */ /* 0x000fe400078e00ff */
[----:B------:R-:W-:Y:S01]  /*76f0*/  IMAD.MOV.U32 R13, RZ, RZ, RZ ;  /* 0x000000ffff0d7224 */ /* 0x000fe200078e00ff */
[----:B------:R-:W5:Y:S01]  /*7700*/  LDCU.64 UR6, c[0x4][0x78] ;  /* 0x01000f00ff0677ac */ /* 0x000f620008000a00 */
[----:B------:R-:W1:Y:S01]  /*7710*/  LDC.64 R2, c[0x4][R3] ;  /* 0x0100000003027b82 */ /* 0x000e620000000a00 */
[----:B------:R-:W2:Y:S01]  /*7720*/  LDCU.64 UR4, c[0x4][0x10] ;  /* 0x01000200ff0477ac */ /* 0x000ea20008000a00 */
[----:B----4-:R-:W-:Y:S01]  /*7730*/  MOV R5, UR9 ;  /* 0x0000000900057c02 */ /* 0x010fe20008000f00 */
[----:B------:R-:W-:Y:S01]  /*7740*/  IMAD.U32 R4, RZ, RZ, UR8 ;  /* 0x00000008ff047e24 */ /* 0x000fe2000f8e00ff */
[----:B-----5:R-:W-:Y:S01]  /*7750*/  MOV R7, UR7 ;  /* 0x0000000700077c02 */ /* 0x020fe20008000f00 */
[----:B------:R-:W-:Y:S01]  /*7760*/  IMAD.U32 R6, RZ, RZ, UR6 ;  /* 0x00000006ff067e24 */ /* 0x000fe2000f8e00ff */
[----:B--2---:R-:W-:Y:S01]  /*7770*/  MOV R11, UR5 ;  /* 0x00000005000b7c02 */ /* 0x004fe20008000f00 */
[----:B------:R-:W-:Y:S02]  /*7780*/  IMAD.U32 R10, RZ, RZ, UR4 ;  /* 0x00000004ff0a7e24 */ /* 0x000fe4000f8e00ff */
[----:B------:R-:W-:Y:S07]  /*7790*/  LEPC R20, `(.L_x_116) ;  /* 0x000000001014794e */ /* 0x000fee0000000000 */
[----:B-1-3--:R-:W-:Y:S05]  /*77a0*/  CALL.ABS.NOINC R2 ;  /* 0x0000000002007343 */ /* 0x00afea0003c00000 */
.L_x_116:
[C---:B------:R-:W-:Y:S01]  /*77b0*/  SHF.L.U32 R40, R48.reuse, 0x10, RZ ;  /* 0x0000001030287819 */ /* 0x040fe200000006ff */
[----:B------:R-:W-:Y:S05]  /*77c0*/  WARPSYNC.ALL ;  /* 0x0000000000007948 */ /* 0x000fea0003800000 */
[----:B------:R-:W-:Y:S01]  /*77d0*/  R2UR UR4, R39 ;  /* 0x00000000270472ca */ /* 0x000fe200000e0000 */
[----:B------:R-:W-:Y:S01]  /*77e0*/  BSSY.RECONVERGENT B0, `(.L_x_117) ;  /* 0x0000088000007945 */ /* 0x000fe20003800200 */
[----:B------:R-:W-:Y:S02]  /*77f0*/  LOP3.LUT R43, R48, 0xffff0000, RZ, 0xc0, !PT ;  /* 0xffff0000302b7812 */ /* 0x000fe400078ec0ff */
[----:B------:R-:W-:Y:S02]  /*7800*/  SHF.L.U32 R42, R49, 0x10, RZ ;  /* 0x00000010312a7819 */ /* 0x000fe400000006ff */
[----:B------:R-:W-:Y:S02]  /*7810*/  SHF.L.U32 R45, R51, 0x10, RZ ;  /* 0x00000010332d7819 */ /* 0x000fe400000006ff */
[----:B------:R-:W-:Y:S02]  /*7820*/  LOP3.LUT R44, R75, 0xffff0000, RZ, 0xc0, !PT ;  /* 0xffff00004b2c7812 */ /* 0x000fe400078ec0ff */
[----:B------:R-:W-:Y:S03]  /*7830*/  ISETP.NE.AND P0, PT, R97, RZ, PT ;  /* 0x000000ff6100720c */ /* 0x000fe60003f05270 */
[----:B------:R-:W1:Y:S02]  /*7840*/  LDTM.x32 R4, tmem[UR4] ;  /* 0x00000004000479ee */ /* 0x000e6400082c0000 */
[C---:B-1-3--:R-:W-:Y:S01]  /*7850*/  FMUL R0, R38.reuse, R4 ;  /* 0x0000000426007220 */ /* 0x04afe20000400000 */
[C---:B------:R-:W-:Y:S01]  /*7860*/  FMUL R2, R38.reuse, R5 ;  /* 0x0000000526027220 */ /* 0x040fe20000400000 */
[C---:B------:R-:W-:Y:S01]  /*7870*/  FMUL R3, R38.reuse, R6 ;  /* 0x0000000626037220 */ /* 0x040fe20000400000 */
[----:B------:R-:W-:Y:S01]  /*7880*/  FMUL R7, R38, R7 ;  /* 0x0000000726077220 */ /* 0x000fe20000400000 */
[----:B------:R-:W-:Y:S01]  /*7890*/  FFMA R0, R41, R40, R0 ;  /* 0x0000002829007223 */ /* 0x000fe20000000000 */
[----:B------:R-:W-:Y:S01]  /*78a0*/  LOP3.LUT R40, R49, 0xffff0000, RZ, 0xc0, !PT ;  /* 0xffff000031287812 */ /* 0x000fe200078ec0ff */
[C---:B------:R-:W-:Y:S01]  /*78b0*/  FFMA R2, R41.reuse, R43, R2 ;  /* 0x0000002b29027223 */ /* 0x040fe20000000002 */
[C---:B------:R-:W-:Y:S01]  /*78c0*/  SHF.L.U32 R43, R50.reuse, 0x10, RZ ;  /* 0x00000010322b7819 */ /* 0x040fe200000006ff */
[C---:B------:R-:W-:Y:S01]  /*78d0*/  FFMA R3, R41.reuse, R42, R3 ;  /* 0x0000002a29037223 */ /* 0x040fe20000000003 */
[----:B------:R-:W-:Y:S01]  /*78e0*/  LOP3.LUT R42, R50, 0xffff0000, RZ, 0xc0, !PT ;  /* 0xffff0000322a7812 */ /* 0x000fe200078ec0ff */
[----:B------:R-:W-:Y:S01]  /*78f0*/  FMUL R4, R38, R8 ;  /* 0x0000000826047220 */ /* 0x000fe20000400000 */
[----:B------:R-:W-:Y:S01]  /*7900*/  F2FP.BF16.F32.PACK_AB R52, R2, R0 ;  /* 0x000000000234723e */ /* 0x000fe200000010ff */
[----:B------:R-:W-:Y:S01]  /*7910*/  FFMA R7, R41, R40, R7 ;  /* 0x0000002829077223 */ /* 0x000fe20000000007 */
[----:B------:R-:W-:Y:S01]  /*7920*/  LOP3.LUT R40, R51, 0xffff0000, RZ, 0xc0, !PT ;  /* 0xffff000033287812 */ /* 0x000fe200078ec0ff */
[C---:B------:R-:W-:Y:S01]  /*7930*/  FMUL R5, R38.reuse, R9 ;  /* 0x0000000926057220 */ /* 0x040fe20000400000 */
[C---:B------:R-:W-:Y:S01]  /*7940*/  FMUL R6, R38.reuse, R10 ;  /* 0x0000000a26067220 */ /* 0x040fe20000400000 */
[----:B------:R-:W-:Y:S01]  /*7950*/  FMUL R11, R38, R11 ;  /* 0x0000000b260b7220 */ /* 0x000fe20000400000 */
[----:B------:R-:W-:Y:S01]  /*7960*/  F2FP.BF16.F32.PACK_AB R53, R7, R3 ;  /* 0x000000030735723e */ /* 0x000fe200000010ff */
[C---:B------:R-:W-:Y:S01]  /*7970*/  FFMA R4, R41.reuse, R43, R4 ;  /* 0x0000002b29047223 */ /* 0x040fe20000000004 */
[C---:B------:R-:W-:Y:S01]  /*7980*/  SHF.L.U32 R43, R56.reuse, 0x10, RZ ;  /* 0x00000010382b7819 */ /* 0x040fe200000006ff */
[----:B------:R-:W-:Y:S01]  /*7990*/  FFMA R5, R41, R42, R5 ;  /* 0x0000002a29057223 */ /* 0x000fe20000000005 */
[----:B------:R-:W-:Y:S01]  /*79a0*/  LOP3.LUT R42, R57, 0xffff0000, RZ, 0xc0, !PT ;  /* 0xffff0000392a7812 */ /* 0x000fe200078ec0ff */
[----:B------:R-:W-:Y:S01]  /*79b0*/  FFMA R6, R41, R45, R6 ;  /* 0x0000002d29067223 */ /* 0x000fe20000000006 */
[----:B------:R-:W-:Y:S01]  /*79c0*/  SHF.L.U32 R45, R57, 0x10, RZ ;  /* 0x00000010392d7819 */ /* 0x000fe200000006ff */
[----:B------:R-:W-:Y:S01]  /*79d0*/  FFMA R11, R41, R40, R11 ;  /* 0x00000028290b7223 */ /* 0x000fe2000000000b */
[----:B------:R-:W-:Y:S01]  /*79e0*/  LOP3.LUT R40, R56, 0xffff0000, RZ, 0xc0, !PT ;  /* 0xffff000038287812 */ /* 0x000fe200078ec0ff */
[C---:B------:R-:W-:Y:S01]  /*79f0*/  FMUL R8, R38.reuse, R12 ;  /* 0x0000000c26087220 */ /* 0x040fe20000400000 */
[----:B------:R-:W-:Y:S01]  /*7a00*/  F2FP.BF16.F32.PACK_AB R54, R5, R4 ;  /* 0x000000040536723e */ /* 0x000fe200000010ff */
[C---:B------:R-:W-:Y:S01]  /*7a10*/  FMUL R9, R38.reuse, R13 ;  /* 0x0000000d26097220 */ /* 0x040fe20000400000 */
[----:B------:R-:W-:Y:S01]  /*7a20*/  F2FP.BF16.F32.PACK_AB R55, R11, R6 ;  /* 0x000000060b37723e */ /* 0x000fe200000010ff */
[C---:B------:R-:W-:Y:S01]  /*7a30*/  FMUL R10, R38.reuse, R14 ;  /* 0x0000000e260a7220 */ /* 0x040fe20000400000 */
[----:B------:R-:W-:Y:S01]  /*7a40*/  FMUL R15, R38, R15 ;  /* 0x0000000f260f7220 */ /* 0x000fe20000400000 */
[----:B------:R-:W-:Y:S01]  /*7a50*/  FFMA R8, R41, R43, R8 ;  /* 0x0000002b29087223 */ /* 0x000fe20000000008 */
[----:B------:R-:W-:Y:S01]  /*7a60*/  SHF.L.U32 R43, R59, 0x10, RZ ;  /* 0x000000103b2b7819 */ /* 0x000fe200000006ff */
[C---:B------:R-:W-:Y:S01]  /*7a70*/  FFMA R9, R41.reuse, R40, R9 ;  /* 0x0000002829097223 */ /* 0x040fe20000000009 */
[C---:B------:R-:W-:Y:S01]  /*7a80*/  SHF.L.U32 R40, R58.reuse, 0x10, RZ ;  /* 0x000000103a287819 */ /* 0x040fe200000006ff */
        /* <DEDUP_REMOVED lines=8> */
[----:B------:R-:W-:Y:S01]  /*7b10*/  FMUL R14, R38, R18 ;  /* 0x00000012260e7220 */ /* 0x000fe20000400000 */
[----:B------:R-:W-:Y:S01]  /*7b20*/  FFMA R12, R41, R40, R12 ;  /* 0x00000028290c7223 */ /* 0x000fe2000000000c */
[----:B------:R-:W-:Y:S01]  /*7b30*/  LOP3.LUT R40, R59, 0xffff0000, RZ, 0xc0, !PT ;  /* 0xffff00003b287812 */ /* 0x000fe200078ec0ff */
[C---:B------:R-:W-:Y:S01]  /*7b40*/  FFMA R13, R41.reuse, R42, R13 ;  /* 0x0000002a290d7223 */ /* 0x040fe2000000000d */
[----:B------:R-:W-:Y:S01]  /*7b50*/  LOP3.LUT R42, R64, 0xffff0000, RZ, 0xc0, !PT ;  /* 0xffff0000402a7812 */ /* 0x000fe200078ec0ff */
[----:B------:R-:W-:Y:S01]  /*7b60*/  FMUL R19, R38, R19 ;  /* 0x0000001326137220 */ /* 0x000fe20000400000 */
[----:B------:R-:W-:Y:S01]  /*7b70*/  FFMA R14, R41, R43, R14 ;  /* 0x0000002b290e7223 */ /* 0x000fe2000000000e */
[----:B------:R-:W-:Y:S01]  /*7b80*/  SHF.L.U32 R43, R64, 0x10, RZ ;  /* 0x00000010402b7819 */ /* 0x000fe200000006ff */
[----:B------:R1:W-:Y:S01]  /*7b90*/  STS.128 [R95], R52 ;  /* 0x000000345f007388 */ /* 0x0003e20000000c00 */
[----:B------:R-:W-:Y:S01]  /*7ba0*/  F2FP.BF16.F32.PACK_AB R70, R13, R12 ;  /* 0x0000000c0d46723e */ /* 0x000fe200000010ff */
[C---:B------:R-:W-:Y:S01]  /*7bb0*/  FMUL R16, R38.reuse, R20 ;  /* 0x0000001426107220 */ /* 0x040fe20000400000 */
        /* <DEDUP_REMOVED lines=8> */
[C---:B------:R-:W-:Y:S01]  /*7c40*/  FFMA R17, R41.reuse, R42, R17 ;  /* 0x0000002a29117223 */ /* 0x040fe20000000011 */
[----:B------:R-:W-:Y:S01]  /*7c50*/  FFMA R18, R41, R45, R18 ;  /* 0x0000002d29127223 */ /* 0x000fe20000000012 */
[----:B------:R1:W-:Y:S01]  /*7c60*/  STS.128 [R94+0x10], R68 ;  /* 0x000010445e007388 */ /* 0x0003e20000000c00 */
[----:B------:R-:W-:Y:S01]  /*7c70*/  SHF.L.U32 R45, R67, 0x10, RZ ;  /* 0x00000010432d7819 */ /* 0x000fe200000006ff */
[----:B------:R-:W-:Y:S01]  /*7c80*/  FFMA R23, R41, R40, R23 ;  /* 0x0000002829177223 */ /* 0x000fe20000000017 */
[----:B------:R-:W-:Y:S01]  /*7c90*/  LOP3.LUT R40, R66, 0xffff0000, RZ, 0xc0, !PT ;  /* 0xffff000042287812 */ /* 0x000fe200078ec0ff */
[C---:B------:R-:W-:Y:S01]  /*7ca0*/  FMUL R20, R38.reuse, R24 ;  /* 0x0000001826147220 */ /* 0x040fe20000400000 */
[----:B------:R-:W-:Y:S01]  /*7cb0*/  LOP3.LUT R42, R67, 0xffff0000, RZ, 0xc0, !PT ;  /* 0xffff0000432a7812 */ /* 0x000fe200078ec0ff */
[C---:B------:R-:W-:Y:S01]  /*7cc0*/  FMUL R21, R38.reuse, R25 ;  /* 0x0000001926157220 */ /* 0x040fe20000400000 */
[----:B------:R-:W-:Y:S01]  /*7cd0*/  F2FP.BF16.F32.PACK_AB R100, R17, R16 ;  /* 0x000000101164723e */ /* 0x000fe200000010ff */
[C---:B------:R-:W-:Y:S01]  /*7ce0*/  FMUL R22, R38.reuse, R26 ;  /* 0x0000001a26167220 */ /* 0x040fe20000400000 */
[----:B------:R-:W-:Y:S01]  /*7cf0*/  FMUL R27, R38, R27 ;  /* 0x0000001b261b7220 */ /* 0x000fe20000400000 */
[C---:B------:R-:W-:Y:S01]  /*7d00*/  FFMA R20, R41.reuse, R43, R20 ;  /* 0x0000002b29147223 */ /* 0x040fe20000000014 */
[C---:B------:R-:W-:Y:S01]  /*7d10*/  FFMA R21, R41.reuse, R40, R21 ;  /* 0x0000002829157223 */ /* 0x040fe20000000015 */
[C---:B------:R-:W-:Y:S01]  /*7d20*/  FFMA R22, R41.reuse, R45, R22 ;  /* 0x0000002d29167223 */ /* 0x040fe20000000016 */
[----:B------:R-:W-:Y:S01]  /*7d30*/  FFMA R27, R41, R42, R27 ;  /* 0x0000002a291b7223 */ /* 0x000fe2000000001b */
[----:B------:R-:W-:Y:S01]  /*7d40*/  SHF.L.U32 R40, R72, 0x10, RZ ;  /* 0x0000001048287819 */ /* 0x000fe200000006ff */
[----:B------:R-:W-:Y:S01]  /*7d50*/  FMUL R24, R38, R28 ;  /* 0x0000001c26187220 */ /* 0x000fe20000400000 */
[----:B------:R-:W-:Y:S01]  /*7d60*/  LOP3.LUT R42, R72, 0xffff0000, RZ, 0xc0, !PT ;  /* 0xffff0000482a7812 */ /* 0x000fe200078ec0ff */
[C---:B------:R-:W-:Y:S01]  /*7d70*/  FMUL R25, R38.reuse, R29 ;  /* 0x0000001d26197220 */ /* 0x040fe20000400000 */
[----:B------:R-:W-:Y:S01]  /*7d80*/  SHF.L.U32 R43, R73, 0x10, RZ ;  /* 0x00000010492b7819 */ /* 0x000fe200000006ff */
[C---:B------:R-:W-:Y:S01]  /*7d90*/  FMUL R26, R38.reuse, R30 ;  /* 0x0000001e261a7220 */ /* 0x040fe20000400000 */
[C---:B------:R-:W-:Y:S01]  /*7da0*/  FFMA R24, R41.reuse, R40, R24 ;  /* 0x0000002829187223 */ /* 0x040fe20000000018 */
[----:B------:R-:W-:Y:S01]  /*7db0*/  FFMA R25, R41, R42, R25 ;  /* 0x0000002a29197223 */ /* 0x000fe20000000019 */
[----:B------:R-:W-:Y:S01]  /*7dc0*/  LOP3.LUT R40, R73, 0xffff0000, RZ, 0xc0, !PT ;  /* 0xffff000049287812 */ /* 0x000fe200078ec0ff */
[----:B------:R-:W-:Y:S01]  /*7dd0*/  FFMA R26, R41, R43, R26 ;  /* 0x0000002b291a7223 */ /* 0x000fe2000000001a */
[----:B------:R-:W-:Y:S01]  /*7de0*/  FMUL R31, R38, R31 ;  /* 0x0000001f261f7220 */ /* 0x000fe20000400000 */
[----:B------:R-:W-:Y:S01]  /*7df0*/  SHF.L.U32 R43, R74, 0x10, RZ ;  /* 0x000000104a2b7819 */ /* 0x000fe200000006ff */
[----:B------:R-:W-:Y:S01]  /*7e00*/  FMUL R28, R38, R32 ;  /* 0x00000020261c7220 */ /* 0x000fe20000400000 */
[----:B------:R-:W-:Y:S01]  /*7e10*/  LOP3.LUT R42, R74, 0xffff0000, RZ, 0xc0, !PT ;  /* 0xffff00004a2a7812 */ /* 0x000fe200078ec0ff */
[C---:B------:R-:W-:Y:S01]  /*7e20*/  FMUL R29, R38.reuse, R33 ;  /* 0x00000021261d7220 */ /* 0x040fe20000400000 */
[----:B------:R-:W-:Y:S01]  /*7e30*/  SHF.L.U32 R45, R75, 0x10, RZ ;  /* 0x000000104b2d7819 */ /* 0x000fe200000006ff */
[C---:B------:R-:W-:Y:S01]  /*7e40*/  FMUL R30, R38.reuse, R34 ;  /* 0x00000022261e7220 */ /* 0x040fe20000400000 */
[----:B------:R-:W-:Y:S01]  /*7e50*/  FFMA R31, R41, R40, R31 ;  /* 0x00000028291f7223 */ /* 0x000fe2000000001f */
[----:B------:R-:W-:Y:S01]  /*7e60*/  FMUL R35, R38, R35 ;  /* 0x0000002326237220 */ /* 0x000fe20000400000 */
[----:B------:R-:W-:Y:S01]  /*7e70*/  F2FP.BF16.F32.PACK_AB R101, R23, R18 ;  /* 0x000000121765723e */ /* 0x000fe200000010ff */
[----:B------:R-:W-:Y:S01]  /*7e80*/  FFMA R28, R41, R43, R28 ;  /* 0x0000002b291c7223 */ /* 0x000fe2000000001c */
[----:B------:R-:W-:Y:S01]  /*7e90*/  F2FP.BF16.F32.PACK_AB R102, R21, R20 ;  /* 0x000000141566723e */ /* 0x000fe200000010ff */
[----:B------:R-:W-:Y:S01]  /*7ea0*/  FFMA R29, R41, R42, R29 ;  /* 0x0000002a291d7223 */ /* 0x000fe2000000001d */
[----:B------:R-:W-:Y:S01]  /*7eb0*/  F2FP.BF16.F32.PACK_AB R103, R27, R22 ;  /* 0x000000161b67723e */ /* 0x000fe200000010ff */
[C---:B------:R-:W-:Y:S01]  /*7ec0*/  FFMA R30, R41.reuse, R45, R30 ;  /* 0x0000002d291e7223 */ /* 0x040fe2000000001e */
[----:B------:R-:W-:Y:S01]  /*7ed0*/  FFMA R35, R41, R44, R35 ;  /* 0x0000002c29237223 */ /* 0x000fe20000000023 */
[----:B------:R-:W-:Y:S02]  /*7ee0*/  F2FP.BF16.F32.PACK_AB R104, R25, R24 ;  /* 0x000000181968723e */ /* 0x000fe400000010ff */
[----:B------:R1:W-:Y:S01]  /*7ef0*/  STS.128 [R93+0x20], R100 ;  /* 0x000020645d007388 */ /* 0x0003e20000000c00 */
[----:B------:R-:W-:Y:S02]  /*7f00*/  F2FP.BF16.F32.PACK_AB R105, R31, R26 ;  /* 0x0000001a1f69723e */ /* 0x000fe400000010ff */
[----:B------:R-:W-:Y:S02]  /*7f10*/  F2FP.BF16.F32.PACK_AB R106, R29, R28 ;  /* 0x0000001c1d6a723e */ /* 0x000fe400000010ff */
[----:B------:R-:W-:Y:S05]  /*7f20*/  F2FP.BF16.F32.PACK_AB R107, R35, R30 ;  /* 0x0000001e236b723e */ /* 0x000fea00000010ff */
[----:B------:R1:W-:Y:S01]  /*7f30*/  STS.128 [R89+0x30], R104 ;  /* 0x0000306859007388 */ /* 0x0003e20000000c00 */
[----:B------:R-:W-:Y:S01]  /*7f40*/  @!PT LDS RZ, [RZ] ;  /* 0x00000000fffff984 */ /* 0x000fe20000000800 */
[----:B------:R-:W-:Y:S01]  /*7f50*/  @!PT LDS RZ, [RZ] ;  /* 0x00000000fffff984 */ /* 0x000fe20000000800 */
[----:B------:R-:W-:Y:S01]  /*7f60*/  @!PT LDS RZ, [RZ] ;  /* 0x00000000fffff984 */ /* 0x000fe20000000800 */
[----:B------:R-:W-:Y:S01]  /*7f70*/  @!PT LDS RZ, [RZ] ;  /* 0x00000000fffff984 */ /* 0x000fe20000000800 */
[----:B------:R3:W-:Y:S07]  /*7f80*/  MEMBAR.ALL.CTA ;  /* 0x0000000000007992 */ /* 0x0007ee0000008000 */
[----:B---3--:R-:W3:Y:S02]  /*7f90*/  FENCE.VIEW.ASYNC.S ;  /* 0x00000000000073c6 */ /* 0x008ee40000000000 */
[----:B---3--:R-:W-:Y:S06]  /*7fa0*/  BAR.SYNC.DEFER_BLOCKING 0x1, 0x80 ;  /* 0x0042000000007b1d */ /* 0x008fec0000010000 */
[----:B------:R-:W-:Y:S05]  /*7fb0*/  @P0 BRA `(.L_x_118) ;  /* 0x0000000000280947 */ /* 0x000fea0003800000 */
[----:B------:R-:W3:Y:S01]  /*7fc0*/  LDCU.64 UR6, c[0x0][0x348] ;  /* 0x00006900ff0677ac */ /* 0x000ee20008000a00 */
[----:B------:R-:W-:Y:S01]  /*7fd0*/  UIADD3 UR4, UPT, UPT, UR43, 0x200, URZ ;  /* 0x000002002b047890 */ /* 0x000fe2000fffe0ff */
[----:B------:R-:W-:Y:S05]  /*7fe0*/  UMOV UR51, UR52 ;  /* 0x0000003400337c82 */ /* 0x000fea0008000000 */
[----:B------:R-:W-:Y:S04]  /*7ff0*/  MOV R86, UR4 ;  /* 0x0000000400567c02 */ /* 0x000fe80008000f00 */
[----:B------:R-:W-:Y:S01]  /*8000*/  R2UR UR48, R86 ;  /* 0x00000000563072ca */ /* 0x000fe200000e0000 */
[----:B---3--:R-:W-:Y:S04]  /*8010*/  UIADD3 UR4, UP0, UPT, UR6, 0xa80, URZ ;  /* 0x00000a8006047890 */ /* 0x008fe8000ff1e0ff */
[----:B------:R-:W-:Y:S09]  /*8020*/  UIADD3.X UR5, UPT, UPT, URZ, UR7, URZ, UP0, !UPT ;  /* 0x00000007ff057290 */ /* 0x000ff200087fe4ff */
[----:B------:R3:W-:Y:S01]  /*8030*/  UTMASTG.3D [UR48], [UR4] ;  /* 0x00000030040073b5 */ /* 0x0007e20008010000 */
[----:B------:R0:W-:Y:S01]  /*8040*/  UTMACMDFLUSH ;  /* 0x00000000000079b7 */ /* 0x0001e20000000000 */
[----:B---3--:R-:W-:Y:S04]  /*8050*/  DEPBAR.LE SB0, 0x1 ;  /* 0x000080400000791a */ /* 0x008fe80000000000 */
.L_x_118:
[----:B------:R-:W-:Y:S05]  /*8060*/  BSYNC.RECONVERGENT B0 ;  /* 0x0000000000007941 */ /* 0x000fea0003800200 */
.L_x_117:
[----:B------:R-:W-:Y:S01]  /*8070*/  BAR.SYNC.DEFER_BLOCKING 0x1, 0x80 ;  /* 0x0042000000007b1d */ /* 0x000fe20000010000 */
[----:B------:R-:W-:Y:S01]  /*8080*/  ISETP.NE.AND P1, PT, R98, RZ, PT ;  /* 0x000000ff6200720c */ /* 0x000fe20003f25270 */
[----:B------:R-:W-:Y:S01]  /*8090*/  UISETP.NE.AND UP0, UPT, UR46, URZ, UPT ;  /* 0x000000ff2e00728c */ /* 0x000fe2000bf05270 */
[----:B------:R-:W-:Y:S11]  /*80a0*/  LEA R3, R46, UR43, 0x3 ;  /* 0x0000002b2e037c11 */ /* 0x000ff6000f8e18ff */
[----:B------:R-:W-:Y:S01]  /*80b0*/  @P1 SHF.L.U32 R2, R92, 0x1f, RZ ;  /* 0x0000001f5c021819 */ /* 0x000fe200000006ff */
[----:B------:R-:W-:Y:S06]  /*80c0*/  BRA.U !UP0, `(.L_x_119) ;  /* 0x0000000108287547 */ /* 0x000fec000b800000 */
[----:B------:R-:W-:Y:S01]  /*80d0*/  R2UR UR4, R84 ;  /* 0x00000000540472ca */ /* 0x000fe200000e0000 */
[----:B------:R-:W-:Y:S05]  /*80e0*/  IMAD.U32 R5, RZ, RZ, UR45 ;  /* 0x0000002dff057e24 */ /* 0x000fea000f8e00ff */
[----:B------:R-:W-:Y:S05]  /*80f0*/  @P1 LEA R5, R5, UR43, 0x3 ;  /* 0x0000002b05051c11 */ /* 0x000fea000f8e18ff */
[----:B------:R-:W-:Y:S02]  /*8100*/  @P1 VIADD R5, R5, 0x50 ;  /* 0x0000005005051836 */ /* 0x000fe40000000000 */
[----:B------:R-:W-:Y:S01]  /*8110*/  IMAD.U32 R0, RZ, RZ, UR4 ;  /* 0x00000004ff007e24 */ /* 0x000fe2000f8e00ff */
[----:B------:R-:W-:Y:S04]  /*8120*/  UIADD3 UR4, UPT, UPT, UR45, 0x1, URZ ;  /* 0x000000012d047890 */ /* 0x000fe8000fffe0ff */
[----:B------:R-:W-:Y:S01]  /*8130*/  @P1 PRMT R0, R0, 0x654, R5 ;  /* 0x0000065400001816 */ /* 0x000fe20000000005 */
[----:B------:R-:W-:Y:S03]  /*8140*/  UISETP.NE.AND UP0, UPT, UR4, 0x4, UPT ;  /* 0x000000040400788c */ /* 0x000fe6000bf05270 */
[----:B------:R3:W-:Y:S01]  /*8150*/  @P1 SYNCS.ARRIVE.TRANS64.RED.A1T0 RZ, [R0+URZ], RZ ;  /* 0x000000ff00ff19a7 */ /* 0x0007e200081004ff */
[----:B------:R-:W-:Y:S07]  /*8160*/  USEL UR45, UR4, URZ, UP0 ;  /* 0x000000ff042d7287 */ /* 0x000fee0008000000 */
.L_x_119:
[----:B------:R-:W4:Y:S01]  /*8170*/  @P1 SYNCS.PHASECHK.TRANS64.TRYWAIT P0, [R3+URZ+0x30], R2 ;  /* 0x00003002030015a7 */ /* 0x000f2200080011ff */
[----:B------:R-:W-:Y:S01]  /*8180*/  BSSY B1, `(.L_x_120) ;  /* 0x0000016000017945 */ /* 0x000fe20003800000 */
[----:B----4-:R-:W-:Y:S03]  /*8190*/  @P1 SEL R47, RZ, 0x1, !P0 ;  /* 0x00000001ff2f1807 */ /* 0x010fe60004000000 */
[----:B------:R-:W-:Y:S05]  /*81a0*/  @!P1 BRA `(.L_x_121) ;  /* 0x00000000004c9947 */ /* 0x000fea0003800000 */
[----:B------:R-:W-:Y:S01]  /*81b0*/  ISETP.NE.AND P0, PT, R47, RZ, PT ;  /* 0x000000ff2f00720c */ /* 0x000fe20003f05270 */
[----:B------:R-:W-:Y:S01]  /*81c0*/  BSSY B0, `(.L_x_122) ;  /* 0x000000b000007945 */ /* 0x000fe20003800000 */
[----:B------:R-:W-:Y:S11]  /*81d0*/  ISETP.NE.AND P1, PT, R60, RZ, PT ;  /* 0x000000ff3c00720c */ /* 0x000ff60003f25270 */
[----:B------:R-:W-:Y:S02]  /*81e0*/  @!UPT UIADD3 URZ, UPT, UPT, URZ, URZ, URZ ;  /* 0x000000fffffff290 */ /* 0x000fe4000fffe0ff */
[C---:B------:R-:W-:Y:S01]  /*81f0*/  @P1 IMAD R6, R46.reuse, 0x2000, R95 ;  /* 0x000020002e061824 */ /* 0x040fe200078e025f */
[C---:B------:R-:W-:Y:S01]  /*8200*/  @P1 LEA R4, R46.reuse, R93, 0xd ;  /* 0x0000005d2e041211 */ /* 0x040fe200078e68ff */
[C---:B------:R-:W-:Y:S02]  /*8210*/  @P1 IMAD R5, R46.reuse, 0x2000, R94 ;  /* 0x000020002e051824 */ /* 0x040fe400078e025e */
[----:B------:R-:W-:Y:S01]  /*8220*/  @P1 IMAD R2, R46, 0x2000, R89 ;  /* 0x000020002e021824 */ /* 0x000fe200078e0259 */
[----:B------:R-:W-:Y:S06]  /*8230*/  @P0 BRA `(.L_x_123) ;  /* 0x00000000000c0947 */ /* 0x000fec0003800000 */
[----:B---3--:R-:W-:Y:S04]  /*8240*/  SHF.L.U32 R0, R92, 0x1f, RZ ;  /* 0x0000001f5c007819 */ /* 0x008fe800000006ff */
[----:B------:R-:W3:Y:S02]  /*8250*/  SYNCS.PHASECHK.TRANS64.TRYWAIT P0, [R3+URZ+0x30], R0 ;  /* 0x00003000030075a7 */ /* 0x000ee400080011ff */
[----:B---3--:R-:W-:Y:S05]  /*8260*/  @!P0 BRA `(.L_x_124) ;  /* 0x0000003000988947 */ /* 0x008fea0003800000 */
.L_x_123:
[----:B------:R-:W-:Y:S05]  /*8270*/  BSYNC B0 ;  /* 0x0000000000007941 */ /* 0x000fea0003800000 */
.L_x_122:
[----:B------:R-:W-:Y:S02]  /*8280*/  ISETP.NE.AND P0, PT, R60, RZ, PT ;  /* 0x000000ff3c00720c */ /* 0x000fe40003f05270 */
[----:B------:R-:W-:Y:S11]  /*8290*/  IADD3 R46, PT, PT, R46, 0x1, RZ ;  /* 0x000000012e2e7810 */ /* 0x000ff60007ffe0ff */
[----:B------:R4:W1:Y:S04]  /*82a0*/  @P0 LDS.128 R48, [R6] ;  /* 0x0000000006300984 */ /* 0x0008680000000c00 */
[----:B------:R4:W1:Y:S04]  /*82b0*/  @P0 LDS.128 R56, [R5+0x10] ;  /* 0x0000100005380984 */ /* 0x0008680000000c00 */
[----:B------:R4:W1:Y:S04]  /*82c0*/  @P0 LDS.128 R64, [R4+0x20] ;  /* 0x0000200004400984 */ /* 0x0008680000000c00 */
[----:B------:R4:W1:Y:S02]  /*82d0*/  @P0 LDS.128 R72, [R2+0x30] ;  /* 0x0000300002480984 */ /* 0x0008640000000c00 */
.L_x_121:
[----:B------:R-:W-:Y:S05]  /*82e0*/  BSYNC B1 ;  /* 0x0000000000017941 */ /* 0x000fea0003800000 */
.L_x_120:
[----:B---3--:R-:W-:Y:S05]  /*82f0*/  VIADD R0, R39, 0x20 ;  /* 0x0000002027007836 */ /* 0x008fea0000000000 */
[----:B------:R-:W-:Y:S04]  /*8300*/  SHF.R.U32.HI R0, RZ, 0x15, R0 ;  /* 0x00000015ff007819 */ /* 0x000fe80000011600 */
[----:B------:R-:W-:Y:S11]  /*8310*/  LOP3.LUT P0, RZ, R0, 0x3, R81, 0x48, !PT ;  /* 0x0000000300ff7812 */ /* 0x000ff60007804851 */
[----:B------:R-:W-:Y:S02]  /*8320*/  @!UPT UIADD3 URZ, UPT, UPT, URZ, URZ, URZ ;  /* 0x000000fffffff290 */ /* 0x000fe4000fffe0ff */
[----:B------:R-:W-:Y:S05]  /*8330*/  @!P0 BRA `(.L_x_125) ;  /* 0x0000000000408947 */ /* 0x000fea0003800000 */
[----:B------:R-:W3:Y:S01]  /*8340*/  LDCU.64 UR8, c[0x4][0x70] ;  /* 0x01000e00ff0877ac */ /* 0x000ee20008000a00 */
[----:B------:R-:W-:Y:S01]  /*8350*/  MOV R3, 0x0 ;  /* 0x0000000000037802 */ /* 0x000fe20000000f00 */
[----:B------:R-:W-:Y:S02]  /*8360*/  HFMA2 R12, -RZ, RZ, 0, 5.9604644775390625e-08 ;  /* 0x00000001ff0c7431 */ /* 0x000fe400000001ff */
[----:B------:R-:W-:Y:S02]  /*8370*/  IMAD.MOV.U32 R8, RZ, RZ, 0x192 ;  /* 0x00000192ff087424 */ /* 0x000fe400078e00ff */
[----:B------:R-:W-:Y:S01]  /*8380*/  IMAD.MOV.U32 R13, RZ, RZ, RZ ;  /* 0x000000ffff0d7224 */ /* 0x000fe200078e00ff */
[----:B------:R-:W5:Y:S01]  /*8390*/  LDCU.64 UR6, c[0x4][0x78] ;  /* 0x01000f00ff0677ac */ /* 0x000f620008000a00 */
[----:B----4-:R-:W4:Y:S01]  /*83a0*/  LDC.64 R2, c[0x4][R3] ;  /* 0x0100000003027b82 */ /* 0x010f220000000a00 */
[----:B------:R-:W2:Y:S01]  /*83b0*/  LDCU.64 UR4, c[0x4][0x10] ;  /* 0x01000200ff0477ac */ /* 0x000ea20008000a00 */
[----:B---3--:R-:W-:Y:S01]  /*83c0*/  MOV R5, UR9 ;  /* 0x0000000900057c02 */ /* 0x008fe20008000f00 */
[----:B------:R-:W-:Y:S01]  /*83d0*/  IMAD.U32 R4, RZ, RZ, UR8 ;  /* 0x00000008ff047e24 */ /* 0x000fe2000f8e00ff */
[----:B-----5:R-:W-:Y:S01]  /*83e0*/  MOV R7, UR7 ;  /* 0x0000000700077c02 */ /* 0x020fe20008000f00 */
[----:B------:R-:W-:Y:S01]  /*83f0*/  IMAD.U32 R6, RZ, RZ, UR6 ;  /* 0x00000006ff067e24 */ /* 0x000fe2000f8e00ff */
[----:B--2---:R-:W-:Y:S01]  /*8400*/  MOV R11, UR5 ;  /* 0x00000005000b7c02 */ /* 0x004fe20008000f00 */
[----:B------:R-:W-:Y:S02]  /*8410*/  IMAD.U32 R10, RZ, RZ, UR4 ;  /* 0x00000004ff0a7e24 */ /* 0x000fe4000f8e00ff */
[----:B------:R-:W-:Y:S07]  /*8420*/  LEPC R20, `(.L_x_125) ;  /* 0x000000001014794e */ /* 0x000fee0000000000 */
[----:B-1--4-:R-:W-:Y:S05]  /*8430*/  CALL.ABS.NOINC R2 ;  /* 0x0000000002007343 */ /* 0x012fea0003c00000 */
.L_x_125:
[C---:B-1----:R-:W-:Y:S01]  /*8440*/  SHF.L.U32 R40, R48.reuse, 0x10, RZ ;  /* 0x0000001030287819 */ /* 0x042fe200000006ff */
[----:B------:R-:W-:Y:S05]  /*8450*/  WARPSYNC.ALL ;  /* 0x0000000000007948 */ /* 0x000fea0003800000 */
[----:B------:R-:W-:Y:S01]  /*8460*/  R2UR UR4, R39 ;  /* 0x00000000270472ca */ /* 0x000fe200000e0000 */
[----:B------:R-:W-:Y:S01]  /*8470*/  BSSY.RECONVERGENT B0, `(.L_x_126) ;  /* 0x0000091000007945 */ /* 0x000fe20003800200 */
[----:B------:R-:W-:Y:S02]  /*8480*/  LOP3.LUT R43, R48, 0xffff0000, RZ, 0xc0, !PT ;  /* 0xffff0000302b7812 */ /* 0x000fe400078ec0ff */
[----:B------:R-:W-:Y:S02]  /*8490*/  LOP3.LUT R42, R49, 0xffff0000, RZ, 0xc0, !PT ;  /* 0xffff0000312a7812 */ /* 0x000fe400078ec0ff */
[----:B------:R-:W-:Y:S02]  /*84a0*/  SHF.L.U32 R45, R51, 0x10, RZ ;  /* 0x00000010332d7819 */ /* 0x000fe400000006ff */
[----:B------:R-:W-:Y:S02]  /*84b0*/  ISETP.NE.AND P6, PT, R98, RZ, PT ;  /* 0x000000ff6200720c */ /* 0x000fe40003fc5270 */
[----:B------:R-:W-:Y:S02]  /*84c0*/  R2UR UR5, R84 ;  /* 0x00000000540572ca */ /* 0x000fe400000e0000 */
[----:B------:R-:W-:Y:S01]  /*84d0*/  MOV R52, UR45 ;  /* 0x0000002d00347c02 */ /* 0x000fe20008000f00 */
[----:B----4-:R-:W1:Y:S01]  /*84e0*/  LDTM.x32 R4, tmem[UR4+0x20] ;  /* 0x00002004000479ee */ /* 0x010e6200082c0000 */
[----:B------:R-:W-:Y:S02]  /*84f0*/  LOP3.LUT R44, R75, 0xffff0000, RZ, 0xc0, !PT ;  /* 0xffff00004b2c7812 */ /* 0x000fe400078ec0ff */
[----:B------:R-:W-:Y:S02]  /*8500*/  ISETP.NE.AND P0, PT, R97, RZ, PT ;  /* 0x000000ff6100720c */ /* 0x000fe40003f05270 */
[----:B------:R-:W-:Y:S03]  /*8510*/  LEA R62, R46, UR43, 0x3 ;  /* 0x0000002b2e3e7c11 */ /* 0x000fe6000f8e18ff */
[----:B------:R-:W-:Y:S02]  /*8520*/  @P6 LEA R52, R52, UR43, 0x3 ;  /* 0x0000002b34346c11 */ /* 0x000fe4000f8e18ff */
[----:B------:R-:W-:Y:S02]  /*8530*/  MOV R61, UR5 ;  /* 0x00000005003d7c02 */ /* 0x000fe40008000f00 */
[----:B------:R-:W-:Y:S02]  /*8540*/  @P6 IADD3 R52, PT, PT, R52, 0x50, RZ ;  /* 0x0000005034346810 */ /* 0x000fe40007ffe0ff */
[----:B------:R-:W-:Y:S02]  /*8550*/  @P6 SHF.L.U32 R63, R92, 0x1f, RZ ;  /* 0x0000001f5c3f6819 */ /* 0x000fe400000006ff */
[----:B------:R-:W-:Y:S01]  /*8560*/  @P6 PRMT R61, R61, 0x654, R52 ;  /* 0x000006543d3d6816 */ /* 0x000fe20000000034 */
[C---:B-1----:R-:W-:Y:S01]  /*8570*/  FMUL R0, R38.reuse, R4 ;  /* 0x0000000426007220 */ /* 0x042fe20000400000 */
[C---:B------:R-:W-:Y:S01]  /*8580*/  FMUL R2, R38.reuse, R5 ;  /* 0x0000000526027220 */ /* 0x040fe20000400000 */
[C---:B------:R-:W-:Y:S01]  /*8590*/  FMUL R3, R38.reuse, R6 ;  /* 0x0000000626037220 */ /* 0x040fe20000400000 */
[----:B------:R-:W-:Y:S01]  /*85a0*/  FMUL R7, R38, R7 ;  /* 0x0000000726077220 */ /* 0x000fe20000400000 */
[----:B------:R-:W-:Y:S01]  /*85b0*/  FFMA R0, R41, R40, R0 ;  /* 0x0000002829007223 */ /* 0x000fe20000000000 */
[----:B------:R-:W-:Y:S01]  /*85c0*/  SHF.L.U32 R40, R49, 0x10, RZ ;  /* 0x0000001031287819 */ /* 0x000fe200000006ff */
[C---:B------:R-:W-:Y:S01]  /*85d0*/  FFMA R2, R41.reuse, R43, R2 ;  /* 0x0000002b29027223 */ /* 0x040fe20000000002 */
[----:B------:R-:W-:Y:S01]  /*85e0*/  SHF.L.U32 R43, R50, 0x10, RZ ;  /* 0x00000010322b7819 */ /* 0x000fe200000006ff */
[C---:B------:R-:W-:Y:S01]  /*85f0*/  FMUL R4, R38.reuse, R8 ;  /* 0x0000000826047220 */ /* 0x040fe20000400000 */
[----:B------:R-:W-:Y:S01]  /*8600*/  FMUL R5, R38, R9 ;  /* 0x0000000926057220 */ /* 0x000fe20000400000 */
[C---:B------:R-:W-:Y:S01]  /*8610*/  FFMA R3, R41.reuse, R40, R3 ;  /* 0x0000002829037223 */ /* 0x040fe20000000003 */
[----:B------:R-:W-:Y:S01]  /*8620*/  LOP3.LUT R40, R50, 0xffff0000, RZ, 0xc0, !PT ;  /* 0xffff000032287812 */ /* 0x000fe200078ec0ff */
[----:B------:R-:W-:Y:S01]  /*8630*/  FFMA R7, R41, R42, R7 ;  /* 0x0000002a29077223 */ /* 0x000fe20000000007 */
[----:B------:R-:W-:Y:S01]  /*8640*/  LOP3.LUT R42, R51, 0xffff0000, RZ, 0xc0, !PT ;  /* 0xffff0000332a7812 */ /* 0x000fe200078ec0ff */
[----:B------:R-:W-:Y:S01]  /*8650*/  FMUL R6, R38, R10 ;  /* 0x0000000a26067220 */ /* 0x000fe20000400000 */
[----:B------:R-:W-:Y:S01]  /*8660*/  F2FP.BF16.F32.PACK_AB R52, R2, R0 ;  /* 0x000000000234723e */ /* 0x000fe200000010ff */
[----:B------:R-:W-:Y:S01]  /*8670*/  FMUL R11, R38, R11 ;  /* 0x0000000b260b7220 */ /* 0x000fe20000400000 */
[----:B------:R-:W-:Y:S01]  /*8680*/  F2FP.BF16.F32.PACK_AB R53, R7, R3 ;  /* 0x000000030735723e */ /* 0x000fe200000010ff */
        /* <DEDUP_REMOVED lines=20> */
[C---:B------:R-:W-:Y:S01]  /*87d0*/  FMUL R12, R38.reuse, R16 ;  /* 0x00000010260c7220 */ /* 0x040fe20000400000 */
        /* <DEDUP_REMOVED lines=13> */
[----:B------:R1:W-:Y:S01]  /*88b0*/  STS.128 [R95+0x2000], R52 ;  /* 0x002000345f007388 */ /* 0x0003e20000000c00 */
[----:B------:R-:W-:Y:S01]  /*88c0*/  F2FP.BF16.F32.PACK_AB R70, R13, R12 ;  /* 0x0000000c0d46723e */ /* 0x000fe200000010ff */
[----:B------:R-:W-:Y:S01]  /*88d0*/  FFMA R19, R41, R40, R19 ;  /* 0x0000002829137223 */ /* 0x000fe20000000013 */
[----:B------:R-:W-:Y:S01]  /*88e0*/  LOP3.LUT R40, R64, 0xffff0000, RZ, 0xc0, !PT ;  /* 0xffff000040287812 */ /* 0x000fe200078ec0ff */
[C---:B------:R-:W-:Y:S01]  /*88f0*/  FMUL R16, R38.reuse, R20 ;  /* 0x0000001426107220 */ /* 0x040fe20000400000 */
[C---:B------:R-:W-:Y:S01]  /*8900*/  FMUL R17, R38.reuse, R21 ;  /* 0x0000001526117220 */ /* 0x040fe20000400000 */
[C---:B------:R-:W-:Y:S01]  /*8910*/  FMUL R18, R38.reuse, R22 ;  /* 0x0000001626127220 */ /* 0x040fe20000400000 */
[----:B------:R-:W-:Y:S01]  /*8920*/  F2FP.BF16.F32.PACK_AB R71, R19, R14 ;  /* 0x0000000e1347723e */ /* 0x000fe200000010ff */
[----:B------:R-:W-:Y:S01]  /*8930*/  FMUL R23, R38, R23 ;  /* 0x0000001726177220 */ /* 0x000fe20000400000 */
[----:B------:R-:W-:Y:S01]  /*8940*/  FFMA R16, R41, R43, R16 ;  /* 0x0000002b29107223 */ /* 0x000fe20000000010 */
[----:B------:R-:W-:Y:S01]  /*8950*/  SHF.L.U32 R43, R67, 0x10, RZ ;  /* 0x00000010432b7819 */ /* 0x000fe200000006ff */
[C---:B------:R-:W-:Y:S01]  /*8960*/  FFMA R17, R41.reuse, R40, R17 ;  /* 0x0000002829117223 */ /* 0x040fe20000000011 */
[----:B------:R1:W-:Y:S01]  /*8970*/  STS.128 [R94+0x2010], R68 ;  /* 0x002010445e007388 */ /* 0x0003e20000000c00 */
        /* <DEDUP_REMOVED lines=8> */
[C---:B------:R-:W-:Y:S01]  /*8a00*/  FMUL R22, R38.reuse, R26 ;  /* 0x0000001a26167220 */ /* 0x040fe20000400000 */
[----:B------:R-:W-:Y:S01]  /*8a10*/  FFMA R20, R41, R40, R20 ;  /* 0x0000002829147223 */ /* 0x000fe20000000014 */
[----:B------:R-:W-:Y:S01]  /*8a20*/  LOP3.LUT R40, R67, 0xffff0000, RZ, 0xc0, !PT ;  /* 0xffff000043287812 */ /* 0x000fe200078ec0ff */
[C---:B------:R-:W-:Y:S01]  /*8a30*/  FFMA R21, R41.reuse, R42, R21 ;  /* 0x0000002a29157223 */ /* 0x040fe20000000015 */
[C---:B------:R-:W-:Y:S01]  /*8a40*/  FFMA R22, R41.reuse, R43, R22 ;  /* 0x0000002b29167223 */ /* 0x040fe20000000016 */
[----:B------:R-:W-:Y:S01]  /*8a50*/  FMUL R27, R38, R27 ;  /* 0x0000001b261b7220 */ /* 0x000fe20000400000 */
[----:B------:R-:W-:Y:S01]  /*8a60*/  SHF.L.U32 R43, R72, 0x10, RZ ;  /* 0x00000010482b7819 */ /* 0x000fe200000006ff */
[----:B------:R-:W-:Y:S01]  /*8a70*/  FMUL R24, R38, R28 ;  /* 0x0000001c26187220 */ /* 0x000fe20000400000 */
[----:B------:R-:W-:Y:S01]  /*8a80*/  LOP3.LUT R42, R72, 0xffff0000, RZ, 0xc0, !PT ;  /* 0xffff0000482a7812 */ /* 0x000fe200078ec0ff */
[C---:B------:R-:W-:Y:S01]  /*8a90*/  FMUL R25, R38.reuse, R29 ;  /* 0x0000001d26197220 */ /* 0x040fe20000400000 */
[C---:B------:R-:W-:Y:S01]  /*8aa0*/  FMUL R26, R38.reuse, R30 ;  /* 0x0000001e261a7220 */ /* 0x040fe20000400000 */
[C---:B------:R-:W-:Y:S01]  /*8ab0*/  FFMA R27, R41.reuse, R40, R27 ;  /* 0x00000028291b7223 */ /* 0x040fe2000000001b */
[----:B------:R-:W-:Y:S01]  /*8ac0*/  FFMA R24, R41, R43, R24 ;  /* 0x0000002b29187223 */ /* 0x000fe20000000018 */
[----:B------:R-:W-:Y:S01]  /*8ad0*/  LOP3.LUT R40, R73, 0xffff0000, RZ, 0xc0, !PT ;  /* 0xffff000049287812 */ /* 0x000fe200078ec0ff */
[C---:B------:R-:W-:Y:S01]  /*8ae0*/  FFMA R25, R41.reuse, R42, R25 ;  /* 0x0000002a29197223 */ /* 0x040fe20000000019 */
[----:B------:R-:W-:Y:S01]  /*8af0*/  FMUL R31, R38, R31 ;  /* 0x0000001f261f7220 */ /* 0x000fe20000400000 */
[----:B------:R-:W-:Y:S01]  /*8b00*/  SHF.L.U32 R43, R74, 0x10, RZ ;  /* 0x000000104a2b7819 */ /* 0x000fe200000006ff */
[----:B------:R-:W-:Y:S01]  /*8b10*/  FFMA R26, R41, R45, R26 ;  /* 0x0000002d291a7223 */ /* 0x000fe2000000001a */
        /* <DEDUP_REMOVED lines=29> */
[----:B------:R-:W-:Y:S02]  /*8cf0*/  UIADD3 UR9, UPT, UPT, UR49, 0x20, URZ ;  /* 0x0000002031097890 */ /* 0x000fe4000fffe0ff */
[----:B------:R-:W-:Y:S01]  /*8d00*/  UIADD3 UR8, UPT, UPT, UR43, 0x2200, URZ ;  /* 0x000022002b087890 */ /* 0x000fe2000fffe0ff */
[----:B------:R-:W-:Y:S01]  /*8d10*/  UMOV UR10, UR50 ;  /* 0x00000032000a7c82 */ /* 0x000fe20008000000 */
[----:B------:R-:W-:Y:S01]  /*8d20*/  UMOV UR11, UR52 ;  /* 0x00000034000b7c82 */ /* 0x000fe20008000000 */
[----:B---3--:R-:W-:Y:S04]  /*8d30*/  UIADD3 UR4, UP0, UPT, UR6, 0xa80, URZ ;  /* 0x00000a8006047890 */ /* 0x008fe8000ff1e0ff */
[----:B------:R-:W-:Y:S09]  /*8d40*/  UIADD3.X UR5, UPT, UPT, URZ, UR7, URZ, UP0, !UPT ;  /* 0x00000007ff057290 */ /* 0x000ff200087fe4ff */
[----:B------:R3:W-:Y:S01]  /*8d50*/  UTMASTG.3D [UR8], [UR4] ;  /* 0x00000008040073b5 */ /* 0x0007e20008010000 */
[----:B------:R0:W-:Y:S01]  /*8d60*/  UTMACMDFLUSH ;  /* 0x00000000000079b7 */ /* 0x0001e20000000000 */
[----:B---3--:R-:W-:Y:S04]  /*8d70*/  DEPBAR.LE SB0, 0x1 ;  /* 0x000080400000791a */ /* 0x008fe80000000000 */
.L_x_127:
[----:B------:R-:W-:Y:S05]  /*8d80*/  BSYNC.RECONVERGENT B0 ;  /* 0x0000000000007941 */ /* 0x000fea0003800200 */
.L_x_126:
[----:B------:R-:W-:Y:S01]  /*8d90*/  BAR.SYNC.DEFER_BLOCKING 0x1, 0x80 ;  /* 0x0042000000007b1d */ /* 0x000fe20000010000 */
[----:B------:R-:W-:Y:S04]  /*8da0*/  UIADD3 UR4, UPT, UPT, UR45, 0x1, URZ ;  /* 0x000000012d047890 */ /* 0x000fe8000fffe0ff */
[----:B------:R-:W-:Y:S04]  /*8db0*/  UISETP.NE.AND UP0, UPT, UR4, 0x4, UPT ;  /* 0x000000040400788c */ /* 0x000fe8000bf05270 */
[----:B------:R-:W-:Y:S01]  /*8dc0*/  USEL UR44, UR4, URZ, UP0 ;  /* 0x000000ff042c7287 */ /* 0x000fe20008000000 */
[----:B------:R3:W-:Y:S01]  /*8dd0*/  @P6 SYNCS.ARRIVE.TRANS64.RED.A1T0 RZ, [R61+URZ], RZ ;  /* 0x000000ff3dff69a7 */ /* 0x0007e200081004ff */
[----:B------:R-:W-:Y:S01]  /*8de0*/  BSSY B1, `(.L_x_128) ;  /* 0x0000017000017945 */ /* 0x000fe20003800000 */
[----:B------:R-:W4:Y:S02]  /*8df0*/  @P6 SYNCS.PHASECHK.TRANS64.TRYWAIT P0, [R62+URZ+0x30], R63 ;  /* 0x0000303f3e0065a7 */ /* 0x000f2400080011ff */
[----:B----4-:R-:W-:Y:S01]  /*8e00*/  @P6 SEL R47, RZ, 0x1, !P0 ;  /* 0x00000001ff2f6807 */ /* 0x010fe20004000000 */
[----:B---3--:R-:W-:Y:S06]  /*8e10*/  @!P6 BRA `(.L_x_129) ;  /* 0x00000000004ce947 */ /* 0x008fec0003800000 */
        /* <DEDUP_REMOVED lines=9> */
[----:B------:R-:W-:Y:S04]  /*8eb0*/  SHF.L.U32 R5, R92, 0x1f, RZ ;  /* 0x0000001f5c057819 */ /* 0x000fe800000006ff */
[----:B------:R-:W3:Y:S02]  /*8ec0*/  SYNCS.PHASECHK.TRANS64.TRYWAIT P0, [R62+URZ+0x30], R5 ;  /* 0x000030053e0075a7 */ /* 0x000ee400080011ff */
[----:B---3--:R-:W-:Y:S05]  /*8ed0*/  @!P0 BRA `(.L_x_132) ;  /* 0x0000002400908947 */ /* 0x008fea0003800000 */
.L_x_131:
[----:B------:R-:W-:Y:S05]  /*8ee0*/  BSYNC B0 ;  /* 0x0000000000007941 */ /* 0x000fea0003800000 */
.L_x_130:
[----:B------:R-:W-:Y:S02]  /*8ef0*/  ISETP.NE.AND P0, PT, R60, RZ, PT ;  /* 0x000000ff3c00720c */ /* 0x000fe40003f05270 */
[----:B------:R-:W-:Y:S11]  /*8f00*/  IADD3 R46, PT, PT, R46, 0x1, RZ ;  /* 0x000000012e2e7810 */ /* 0x000ff60007ffe0ff */
[----:B------:R4:W1:Y:S04]  /*8f10*/  @P0 LDS.128 R48, [R4] ;  /* 0x0000000004300984 */ /* 0x0008680000000c00 */
[----:B------:R4:W1:Y:S04]  /*8f20*/  @P0 LDS.128 R56, [R3+0x10] ;  /* 0x0000100003380984 */ /* 0x0008680000000c00 */
[----:B------:R4:W1:Y:S04]  /*8f30*/  @P0 LDS.128 R64, [R2+0x20] ;  /* 0x0000200002400984 */ /* 0x0008680000000c00 */
[----:B------:R4:W1:Y:S02]  /*8f40*/  @P0 LDS.128 R72, [R0+0x30] ;  /* 0x0000300000480984 */ /* 0x0008640000000c00 */
.L_x_129:
[----:B------:R-:W-:Y:S05]  /*8f50*/  BSYNC B1 ;  /* 0x0000000000017941 */ /* 0x000fea0003800000 */
.L_x_128:
[----:B----4-:R-:W-:Y:S05]  /*8f60*/  VIADD R0, R39, 0x40 ;  /* 0x0000004027007836 */ /* 0x010fea0000000000 */
        /* <DEDUP_REMOVED lines=9> */
[----:B------:R-:W4:Y:S01]  /*9000*/  LDCU.64 UR6, c[0x4][0x78] ;  /* 0x01000f00ff0677ac */ /* 0x000f220008000a00 */
[----:B------:R-:W1:Y:S01]  /*9010*/  LDC.64 R2, c[0x4][R3] ;  /* 0x0100000003027b82 */ /* 0x000e620000000a00 */
[----:B------:R-:W5:Y:S01]  /*9020*/  LDCU.64 UR4, c[0x4][0x10] ;  /* 0x01000200ff0477ac */ /* 0x000f620008000a00 */
[----:B---3--:R-:W-:Y:S01]  /*9030*/  MOV R5, UR9 ;  /* 0x0000000900057c02 */ /* 0x008fe20008000f00 */
[----:B------:R-:W-:Y:S01]  /*9040*/  IMAD.U32 R4, RZ, RZ, UR8 ;  /* 0x00000008ff047e24 */ /* 0x000fe2000f8e00ff */
[----:B----4-:R-:W-:Y:S01]  /*9050*/  MOV R7, UR7 ;  /* 0x0000000700077c02 */ /* 0x010fe20008000f00 */
[----:B------:R-:W-:Y:S01]  /*9060*/  IMAD.U32 R6, RZ, RZ, UR6 ;  /* 0x00000006ff067e24 */ /* 0x000fe2000f8e00ff */
[----:B-----5:R-:W-:Y:S01]  /*9070*/  MOV R11, UR5 ;  /* 0x00000005000b7c02 */ /* 0x020fe20008000f00 */
[----:B------:R-:W-:Y:S02]  /*9080*/  IMAD.U32 R10, RZ, RZ, UR4 ;  /* 0x00000004ff0a7e24 */ /* 0x000fe4000f8e00ff */
[----:B------:R-:W-:Y:S07]  /*9090*/  LEPC R20, `(.L_x_133) ;  /* 0x000000001014794e */ /* 0x000fee0000000000 */
[----:B-12---:R-:W-:Y:S05]  /*90a0*/  CALL.ABS.NOINC R2 ;  /* 0x0000000002007343 */ /* 0x006fea0003c00000 */
.L_x_133:
        /* <DEDUP_REMOVED lines=10> */
[----:B---3--:R-:W1:Y:S01]  /*9150*/  LDTM.x32 R4, tmem[UR4+0x40] ;  /* 0x00004004000479ee */ /* 0x008e6200082c0000 */
        /* <DEDUP_REMOVED lines=137> */
.L_x_135:
[----:B------:R-:W-:Y:S05]  /*99f0*/  BSYNC.RECONVERGENT B0 ;  /* 0x0000000000007941 */ /* 0x000fea0003800200 */
.L_x_134:
        /* <DEDUP_REMOVED lines=21> */
.L_x_139:
[----:B------:R-:W-:Y:S05]  /*9b50*/  BSYNC B0 ;  /* 0x0000000000007941 */ /* 0x000fea0003800000 */
.L_x_138:
[----:B------:R-:W-:Y:S11]  /*9b60*/  ISETP.NE.AND P0, PT, R60, RZ, PT ;  /* 0x000000ff3c00720c */ /* 0x000ff60003f05270 */
[----:B------:R-:W-:Y:S02]  /*9b70*/  @!UPT UIADD3 URZ, UPT, UPT, URZ, URZ, URZ ;  /* 0x000000fffffff290 */ /* 0x000fe4000fffe0ff */
[----:B------:R4:W1:Y:S04]  /*9b80*/  @P0 LDS.128 R48, [R3] ;  /* 0x0000000003300984 */ /* 0x0008680000000c00 */
[----:B------:R4:W1:Y:S04]  /*9b90*/  @P0 LDS.128 R56, [R2+0x10] ;  /* 0x0000100002380984 */ /* 0x0008680000000c00 */
[----:B------:R4:W1:Y:S04]  /*9ba0*/  @P0 LDS.128 R64, [R0+0x20] ;  /* 0x0000200000400984 */ /* 0x0008680000000c00 */
[----:B------:R4:W1:Y:S02]  /*9bb0*/  @P0 LDS.128 R72, [R46+0x30] ;  /* 0x000030002e480984 */ /* 0x0008640000000c00 */
.L_x_137:
[----:B------:R-:W-:Y:S05]  /*9bc0*/  BSYNC B1 ;  /* 0x0000000000017941 */ /* 0x000fea0003800000 */
.L_x_136:
        /* <DEDUP_REMOVED lines=21> */
.L_x_141:
[----:B------:R-:W-:Y:S01]  /*9d20*/  ISETP.NE.AND P0, PT, R97, RZ, PT ;  /* 0x000000ff6100720c */ /* 0x000fe20003f05270 */
[----:B------:R-:W-:Y:S05]  /*9d30*/  WARPSYNC.ALL ;  /* 0x0000000000007948 */ /* 0x000fea0003800000 */
[----:B------:R-:W-:Y:S01]  /*9d40*/  R2UR UR4, R39 ;  /* 0x00000000270472ca */ /* 0x000fe200000e0000 */
[----:B------:R-:W-:Y:S01]  /*9d50*/  BSSY.RECONVERGENT B0, `(.L_x_142) ;  /* 0x000008c000007945 */ /* 0x000fe20003800200 */
[C---:B-1----:R-:W-:Y:S02]  /*9d60*/  SHF.L.U32 R40, R48.reuse, 0x10, RZ ;  /* 0x0000001030287819 */ /* 0x042fe400000006ff */
[----:B------:R-:W-:Y:S02]  /*9d70*/  LOP3.LUT R42, R48, 0xffff0000, RZ, 0xc0, !PT ;  /* 0xffff0000302a7812 */ /* 0x000fe400078ec0ff */
[C---:B------:R-:W-:Y:S02]  /*9d80*/  SHF.L.U32 R43, R49.reuse, 0x10, RZ ;  /* 0x00000010312b7819 */ /* 0x040fe400000006ff */
[----:B------:R-:W-:Y:S02]  /*9d90*/  LOP3.LUT R44, R49, 0xffff0000, RZ, 0xc0, !PT ;  /* 0xffff0000312c7812 */ /* 0x000fe400078ec0ff */
[C---:B------:R-:W-:Y:S02]  /*9da0*/  SHF.L.U32 R45, R50.reuse, 0x10, RZ ;  /* 0x00000010322d7819 */ /* 0x040fe400000006ff */
[----:B------:R-:W-:Y:S01]  /*9db0*/  LOP3.LUT R46, R50, 0xffff0000, RZ, 0xc0, !PT ;  /* 0xffff0000322e7812 */ /* 0x000fe200078ec0ff */
[----:B---3--:R-:W1:Y:S01]  /*9dc0*/  LDTM.x32 R4, tmem[UR4+0x60] ;  /* 0x00006004000479ee */ /* 0x008e6200082c0000 */
[C---:B------:R-:W-:Y:S01]  /*9dd0*/  SHF.L.U32 R47, R51.reuse, 0x10, RZ ;  /* 0x00000010332f7819 */ /* 0x040fe200000006ff */
[----:B------:R-:W-:Y:S01]  /*9de0*/  NOP ;  /* 0x0000000000007918 */ /* 0x000fe20000000000 */
[----:B------:R-:W-:Y:S02]  /*9df0*/  LOP3.LUT R48, R51, 0xffff0000, RZ, 0xc0, !PT ;  /* 0xffff000033307812 */ /* 0x000fe400078ec0ff */
[C---:B------:R-:W-:Y:S02]  /*9e00*/  SHF.L.U32 R49, R56.reuse, 0x10, RZ ;  /* 0x0000001038317819 */ /* 0x040fe400000006ff */
[----:B------:R-:W-:Y:S02]  /*9e10*/  LOP3.LUT R51, R56, 0xffff0000, RZ, 0xc0, !PT ;  /* 0xffff000038337812 */ /* 0x000fe400078ec0ff */
[C---:B------:R-:W-:Y:S02]  /*9e20*/  SHF.L.U32 R50, R57.reuse, 0x10, RZ ;  /* 0x0000001039327819 */ /* 0x040fe400000006ff */
[----:B------:R-:W-:Y:S02]  /*9e30*/  LOP3.LUT R52, R57, 0xffff0000, RZ, 0xc0, !PT ;  /* 0xffff000039347812 */ /* 0x000fe400078ec0ff */
[C---:B------:R-:W-:Y:S02]  /*9e40*/  SHF.L.U32 R53, R58.reuse, 0x10, RZ ;  /* 0x000000103a357819 */ /* 0x040fe400000006ff */
[----:B------:R-:W-:Y:S02]  /*9e50*/  LOP3.LUT R54, R58, 0xffff0000, RZ, 0xc0, !PT ;  /* 0xffff00003a367812 */ /* 0x000fe400078ec0ff */
[----:B------:R-:W-:Y:S02]  /*9e60*/  SHF.L.U32 R55, R59, 0x10, RZ ;  /* 0x000000103b377819 */ /* 0x000fe400000006ff */
[----:B------:R-:W-:Y:S02]  /*9e70*/  IADD3 R99, PT, PT, R99, 0xb0, RZ ;  /* 0x000000b063637810 */ /* 0x000fe40007ffe0ff */
[----:B------:R-:W-:Y:S02]  /*9e80*/  LOP3.LUT R56, R59, 0xffff0000, RZ, 0xc0, !PT ;  /* 0xffff00003b387812 */ /* 0x000fe400078ec0ff */
[----:B------:R-:W-:Y:S01]  /*9e90*/  SHF.L.U32 R57, R64, 0x10, RZ ;  /* 0x0000001040397819 */ /* 0x000fe200000006ff */
[----:B-1----:R-:W-:Y:S01]  /*9ea0*/  FMUL R4, R38, R4 ;  /* 0x0000000426047220 */ /* 0x002fe20000400000 */
[----:B------:R-:W-:Y:S01]  /*9eb0*/  LOP3.LUT R58, R64, 0xffff0000, RZ, 0xc0, !PT ;  /* 0xffff0000403a7812 */ /* 0x000fe200078ec0ff */
[C---:B------:R-:W-:Y:S01]  /*9ec0*/  FMUL R5, R38.reuse, R5 ;  /* 0x0000000526057220 */ /* 0x040fe20000400000 */
[----:B------:R-:W-:Y:S01]  /*9ed0*/  LOP3.LUT R99, R99, 0xfefffff8, RZ, 0xc0, !PT ;  /* 0xfefffff863637812 */ /* 0x000fe200078ec0ff */
[C---:B------:R-:W-:Y:S01]  /*9ee0*/  FFMA R4, R41.reuse, R40, R4 ;  /* 0x0000002829047223 */ /* 0x040fe20000000004 */
[C---:B------:R-:W-:Y:S01]  /*9ef0*/  FMUL R6, R38.reuse, R6 ;  /* 0x0000000626067220 */ /* 0x040fe20000400000 */
[----:B------:R-:W-:Y:S01]  /*9f00*/  FFMA R5, R41, R42, R5 ;  /* 0x0000002a29057223 */ /* 0x000fe20000000005 */
[----:B------:R-:W-:Y:S01]  /*9f10*/  SHF.L.U32 R59, R65, 0x10, RZ ;  /* 0x00000010413b7819 */ /* 0x000fe200000006ff */
[----:B------:R1:W-:Y:S01]  /*9f20*/  SYNCS.ARRIVE.TRANS64.RED.A1T0 RZ, [R99+URZ], RZ ;  /* 0x000000ff63ff79a7 */ /* 0x0003e200081004ff */
[----:B------:R-:W-:Y:S01]  /*9f30*/  FFMA R6, R41, R43, R6 ;  /* 0x0000002b29067223 */ /* 0x000fe20000000006 */
[C---:B------:R-:W-:Y:S01]  /*9f40*/  FMUL R7, R38.reuse, R7 ;  /* 0x0000000726077220 */ /* 0x040fe20000400000 */
[----:B------:R-:W-:Y:S01]  /*9f50*/  F2FP.BF16.F32.PACK_AB R100, R5, R4 ;  /* 0x000000040564723e */ /* 0x000fe200000010ff */
[C---:B------:R-:W-:Y:S01]  /*9f60*/  FMUL R8, R38.reuse, R8 ;  /* 0x0000000826087220 */ /* 0x040fe20000400000 */
[----:B------:R-:W-:Y:S01]  /*9f70*/  FMUL R9, R38, R9 ;  /* 0x0000000926097220 */ /* 0x000fe20000400000 */
[----:B------:R-:W-:Y:S01]  /*9f80*/  LOP3.LUT R60, R65, 0xffff0000, RZ, 0xc0, !PT ;  /* 0xffff0000413c7812 */ /* 0x000fe200078ec0ff */
[C---:B------:R-:W-:Y:S01]  /*9f90*/  FFMA R7, R41.reuse, R44, R7 ;  /* 0x0000002c29077223 */ /* 0x040fe20000000007 */
[C---:B------:R-:W-:Y:S01]  /*9fa0*/  FFMA R8, R41.reuse, R45, R8 ;  /* 0x0000002d29087223 */ /* 0x040fe20000000008 */
[----:B------:R-:W-:Y:S01]  /*9fb0*/  SHF.L.U32 R61, R66, 0x10, RZ ;  /* 0x00000010423d7819 */ /* 0x000fe200000006ff */
[----:B------:R-:W-:Y:S01]  /*9fc0*/  FFMA R9, R41, R46, R9 ;  /* 0x0000002e29097223 */ /* 0x000fe20000000009 */
[C---:B------:R-:W-:Y:S01]  /*9fd0*/  FMUL R10, R38.reuse, R10 ;  /* 0x0000000a260a7220 */ /* 0x040fe20000400000 */
[----:B------:R-:W-:Y:S01]  /*9fe0*/  F2FP.BF16.F32.PACK_AB R101, R7, R6 ;  /* 0x000000060765723e */ /* 0x000fe200000010ff */
[C---:B------:R-:W-:Y:S01]  /*9ff0*/  FMUL R11, R38.reuse, R11 ;  /* 0x0000000b260b7220 */ /* 0x040fe20000400000 */
[----:B------:R-:W-:Y:S01]  /*a000*/  FMUL R0, R38, R12 ;  /* 0x0000000c26007220 */ /* 0x000fe20000400000 */
[----:B------:R-:W-:Y:S01]  /*a010*/  F2FP.BF16.F32.PACK_AB R102, R9, R8 ;  /* 0x000000080966723e */ /* 0x000fe200000010ff */
[C---:B------:R-:W-:Y:S01]  /*a020*/  FFMA R10, R41.reuse, R47, R10 ;  /* 0x0000002f290a7223 */ /* 0x040fe2000000000a */
[C---:B------:R-:W-:Y:S01]  /*a030*/  FFMA R11, R41.reuse, R48, R11 ;  /* 0x00000030290b7223 */ /* 0x040fe2000000000b */
[----:B------:R-:W-:Y:S01]  /*a040*/  LOP3.LUT R62, R66, 0xffff0000, RZ, 0xc0, !PT ;  /* 0xffff0000423e7812 */ /* 0x000fe200078ec0ff */
[----:B------:R-:W-:Y:S01]  /*a050*/  FFMA R0, R41, R49, R0 ;  /* 0x0000003129007223 */ /* 0x000fe20000000000 */
[C---:B------:R-:W-:Y:S01]  /*a060*/  FMUL R2, R38.reuse, R13 ;  /* 0x0000000d26027220 */ /* 0x040fe20000400000 */
[----:B------:R-:W-:Y:S01]  /*a070*/  SHF.L.U32 R63, R67, 0x10, RZ ;  /* 0x00000010433f7819 */ /* 0x000fe200000006ff */
[C---:B------:R-:W-:Y:S01]  /*a080*/  FMUL R3, R38.reuse, R14 ;  /* 0x0000000e26037220 */ /* 0x040fe20000400000 */
[----:B------:R-:W-:Y:S01]  /*a090*/  F2FP.BF16.F32.PACK_AB R103, R11, R10 ;  /* 0x0000000a0b67723e */ /* 0x000fe200000010ff */
[----:B------:R-:W-:Y:S01]  /*a0a0*/  FFMA R2, R41, R51, R2 ;  /* 0x0000003329027223 */ /* 0x000fe20000000002 */
[C---:B------:R-:W-:Y:S01]  /*a0b0*/  FMUL R15, R38.reuse, R15 ;  /* 0x0000000f260f7220 */ /* 0x040fe20000400000 */
[C---:B------:R-:W-:Y:S01]  /*a0c0*/  FMUL R12, R38.reuse, R16 ;  /* 0x00000010260c7220 */ /* 0x040fe20000400000 */
[----:B------:R-:W-:Y:S01]  /*a0d0*/  FMUL R13, R38, R17 ;  /* 0x00000011260d7220 */ /* 0x000fe20000400000 */
[----:B------:R1:W-:Y:S01]  /*a0e0*/  STS.128 [R95+0x6000], R100 ;  /* 0x006000645f007388 */ /* 0x0003e20000000c00 */
[----:B------:R-:W-:Y:S01]  /*a0f0*/  LOP3.LUT R64, R67, 0xffff0000, RZ, 0xc0, !PT ;  /* 0xffff000043407812 */ /* 0x000fe200078ec0ff */
[C---:B------:R-:W-:Y:S01]  /*a100*/  FFMA R3, R41.reuse, R50, R3 ;  /* 0x0000003229037223 */ /* 0x040fe20000000003 */
[----:B------:R-:W-:Y:S01]  /*a110*/  SHF.L.U32 R65, R72, 0x10, RZ ;  /* 0x0000001048417819 */ /* 0x000fe200000006ff */
[C---:B------:R-:W-:Y:S01]  /*a120*/  FFMA R15, R41.reuse, R52, R15 ;  /* 0x00000034290f7223 */ /* 0x040fe2000000000f */
[----:B------:R-:W-:Y:S01]  /*a130*/  F2FP.BF16.F32.PACK_AB R104, R2, R0 ;  /* 0x000000000268723e */ /* 0x000fe200000010ff */
[C---:B------:R-:W-:Y:S01]  /*a140*/  FFMA R12, R41.reuse, R53, R12 ;  /* 0x00000035290c7223 */ /* 0x040fe2000000000c */
[C---:B------:R-:W-:Y:S01]  /*a150*/  FFMA R13, R41.reuse, R54, R13 ;  /* 0x00000036290d7223 */ /* 0x040fe2000000000d */
[C---:B------:R-:W-:Y:S01]  /*a160*/  FMUL R14, R38.reuse, R18 ;  /* 0x00000012260e7220 */ /* 0x040fe20000400000 */
[C---:B------:R-:W-:Y:S01]  /*a170*/  FMUL R19, R38.reuse, R19 ;  /* 0x0000001326137220 */ /* 0x040fe20000400000 */
[C---:B------:R-:W-:Y:S01]  /*a180*/  FMUL R16, R38.reuse, R20 ;  /* 0x0000001426107220 */ /* 0x040fe20000400000 */
[C---:B------:R-:W-:Y:S01]  /*a190*/  FMUL R17, R38.reuse, R21 ;  /* 0x0000001526117220 */ /* 0x040fe20000400000 */
[C---:B------:R-:W-:Y:S01]  /*a1a0*/  FFMA R14, R41.reuse, R55, R14 ;  /* 0x00000037290e7223 */ /* 0x040fe2000000000e */
        /* <DEDUP_REMOVED lines=9> */
[----:B------:R-:W-:Y:S01]  /*a240*/  FFMA R23, R41, R60, R23 ;  /* 0x0000003c29177223 */ /* 0x000fe20000000017 */
[C---:B------:R-:W-:Y:S01]  /*a250*/  FMUL R27, R38.reuse, R27 ;  /* 0x0000001b261b7220 */ /* 0x040fe20000400000 */
[----:B------:R-:W-:Y:S01]  /*a260*/  F2FP.BF16.F32.PACK_AB R105, R15, R3 ;  /* 0x000000030f69723e */ /* 0x000fe200000010ff */
[----:B------:R-:W-:Y:S01]  /*a270*/  FFMA R20, R41, R61, R20 ;  /* 0x0000003d29147223 */ /* 0x000fe20000000014 */
[----:B------:R-:W-:Y:S01]  /*a280*/  F2FP.BF16.F32.PACK_AB R106, R13, R12 ;  /* 0x0000000c0d6a723e */ /* 0x000fe200000010ff */
[----:B------:R-:W-:Y:S01]  /*a290*/  FMUL R24, R38, R28 ;  /* 0x0000001c26187220 */ /* 0x000fe20000400000 */
[----:B------:R-:W-:Y:S01]  /*a2a0*/  F2FP.BF16.F32.PACK_AB R107, R19, R14 ;  /* 0x0000000e136b723e */ /* 0x000fe200000010ff */
[----:B------:R-:W-:Y:S01]  /*a2b0*/  FFMA R21, R41, R62, R21 ;  /* 0x0000003e29157223 */ /* 0x000fe20000000015 */
[----:B------:R-:W-:Y:S01]  /*a2c0*/  LOP3.LUT R66, R72, 0xffff0000, RZ, 0xc0, !PT ;  /* 0xffff000048427812 */ /* 0x000fe200078ec0ff */
[C---:B------:R-:W-:Y:S01]  /*a2d0*/  FMUL R25, R38.reuse, R29 ;  /* 0x0000001d26197220 */ /* 0x040fe20000400000 */
[----:B------:R-:W-:Y:S01]  /*a2e0*/  SHF.L.U32 R67, R73, 0x10, RZ ;  /* 0x0000001049437819 */ /* 0x000fe200000006ff */
[----:B------:R1:W-:Y:S01]  /*a2f0*/  STS.128 [R94+0x6010], R104 ;  /* 0x006010685e007388 */ /* 0x0003e20000000c00 */
[----:B------:R-:W-:Y:S01]  /*a300*/  FFMA R22, R41, R63, R22 ;  /* 0x0000003f29167223 */ /* 0x000fe20000000016 */
[----:B------:R-:W-:Y:S01]  /*a310*/  LOP3.LUT R68, R73, 0xffff0000, RZ, 0xc0, !PT ;  /* 0xffff000049447812 */ /* 0x000fe200078ec0ff */
[----:B------:R-:W-:Y:S01]  /*a320*/  FMUL R26, R38, R30 ;  /* 0x0000001e261a7220 */ /* 0x000fe20000400000 */
[C---:B------:R-:W-:Y:S01]  /*a330*/  FFMA R27, R41.reuse, R64, R27 ;  /* 0x00000040291b7223 */ /* 0x040fe2000000001b */
[----:B------:R-:W-:Y:S01]  /*a340*/  SHF.L.U32 R69, R74, 0x10, RZ ;  /* 0x000000104a457819 */ /* 0x000fe200000006ff */
[----:B------:R-:W-:Y:S01]  /*a350*/  FMUL R31, R38, R31 ;  /* 0x0000001f261f7220 */ /* 0x000fe20000400000 */
[C---:B------:R-:W-:Y:S01]  /*a360*/  FFMA R24, R41.reuse, R65, R24 ;  /* 0x0000004129187223 */ /* 0x040fe20000000018 */
[----:B------:R-:W-:Y:S01]  /*a370*/  LOP3.LUT R70, R74, 0xffff0000, RZ, 0xc0, !PT ;  /* 0xffff00004a467812 */ /* 0x000fe200078ec0ff */
[C---:B------:R-:W-:Y:S01]  /*a380*/  FMUL R28, R38.reuse, R32 ;  /* 0x00000020261c7220 */ /* 0x040fe20000400000 */
[----:B------:R-:W-:Y:S01]  /*a390*/  FFMA R25, R41, R66, R25 ;  /* 0x0000004229197223 */ /* 0x000fe20000000019 */
[----:B------:R-:W-:Y:S01]  /*a3a0*/  SHF.L.U32 R71, R75, 0x10, RZ ;  /* 0x000000104b477819 */ /* 0x000fe200000006ff */
[C---:B------:R-:W-:Y:S01]  /*a3b0*/  FMUL R29, R38.reuse, R33 ;  /* 0x00000021261d7220 */ /* 0x040fe20000400000 */
[----:B------:R-:W-:Y:S01]  /*a3c0*/  FFMA R26, R41, R67, R26 ;  /* 0x00000043291a7223 */ /* 0x000fe2000000001a */
[----:B------:R-:W-:Y:S01]  /*a3d0*/  LOP3.LUT R72, R75, 0xffff0000, RZ, 0xc0, !PT ;  /* 0xffff00004b487812 */ /* 0x000fe200078ec0ff */
        /* <DEDUP_REMOVED lines=8> */
[----:B------:R-:W-:Y:S01]  /*a460*/  FFMA R30, R41, R71, R30 ;  /* 0x00000047291e7223 */ /* 0x000fe2000000001e */
[----:B------:R-:W-:Y:S01]  /*a470*/  F2FP.BF16.F32.PACK_AB R111, R27, R22 ;  /* 0x000000161b6f723e */ /* 0x000fe200000010ff */
[----:B------:R-:W-:Y:S01]  /*a480*/  FFMA R35, R41, R72, R35 ;  /* 0x0000004829237223 */ /* 0x000fe20000000023 */
[----:B------:R-:W-:Y:S02]  /*a490*/  F2FP.BF16.F32.PACK_AB R112, R25, R24 ;  /* 0x000000181970723e */ /* 0x000fe400000010ff */
[----:B------:R-:W-:Y:S01]  /*a4a0*/  F2FP.BF16.F32.PACK_AB R113, R31, R26 ;  /* 0x0000001a1f71723e */ /* 0x000fe200000010ff */
[----:B------:R1:W-:Y:S01]  /*a4b0*/  STS.128 [R93+0x6020], R108 ;  /* 0x0060206c5d007388 */ /* 0x0003e20000000c00 */
        /* <DEDUP_REMOVED lines=21> */
.L_x_143:
[----:B------:R-:W-:Y:S05]  /*a610*/  BSYNC.RECONVERGENT B0 ;  /* 0x0000000000007941 */ /* 0x000fea0003800200 */
.L_x_142:
[----:B------:R-:W-:Y:S01]  /*a620*/  BAR.SYNC.DEFER_BLOCKING 0x1, 0x80 ;  /* 0x0042000000007b1d */ /* 0x000fe20000010000 */
[----:B------:R-:W-:Y:S01]  /*a630*/  UISETP.NE.AND UP0, UPT, UR46, -0x4, UPT ;  /* 0xfffffffc2e00788c */ /* 0x000fe2000bf05270 */
[----:B------:R-:W-:Y:S08]  /*a640*/  IADD3 R0, PT, PT, R36, 0x1, RZ ;  /* 0x0000000124007810 */ /* 0x000ff00007ffe0ff */
[----:B------:R-:W-:Y:S05]  /*a650*/  BRA.U !UP0, `(.L_x_144) ;  /* 0x00000001082c7547 */ /* 0x000fea000b800000 */
[----:B------:R-:W-:Y:S01]  /*a660*/  ISETP.NE.AND P0, PT, R98, RZ, PT ;  /* 0x000000ff6200720c */ /* 0x000fe20003f05270 */
[----:B------:R-:W-:Y:S01]  /*a670*/  IMAD.U32 R3, RZ, RZ, UR45 ;  /* 0x0000002dff037e24 */ /* 0x000fe2000f8e00ff */
[----:B------:R-:W-:Y:S11]  /*a680*/  R2UR UR4, R84 ;  /* 0x00000000540472ca */ /* 0x000ff600000e0000 */
[----:B------:R-:W-:Y:S02]  /*a690*/  @P0 LEA R3, R3, UR43, 0x3 ;  /* 0x0000002b03030c11 */ /* 0x000fe4000f8e18ff */
[----:B------:R-:W-:Y:S01]  /*a6a0*/  IMAD.U32 R2, RZ, RZ, UR4 ;  /* 0x00000004ff027e24 */ /* 0x000fe2000f8e00ff */
[----:B------:R-:W-:Y:S02]  /*a6b0*/  UIADD3 UR4, UPT, UPT, UR45, 0x1, URZ ;  /* 0x000000012d047890 */ /* 0x000fe4000fffe0ff */
[----:B------:R-:W-:Y:S02]  /*a6c0*/  @P0 VIADD R3, R3, 0x50 ;  /* 0x0000005003030836 */ /* 0x000fe40000000000 */
[----:B------:R-:W-:Y:S03]  /*a6d0*/  UISETP.NE.AND UP0, UPT, UR4, 0x4, UPT ;  /* 0x000000040400788c */ /* 0x000fe6000bf05270 */
[----:B------:R-:W-:Y:S01]  /*a6e0*/  @P0 PRMT R2, R2, 0x654, R3 ;  /* 0x0000065402020816 */ /* 0x000fe20000000003 */
[----:B------:R-:W-:Y:S03]  /*a6f0*/  USEL UR45, UR4, URZ, UP0 ;  /* 0x000000ff042d7287 */ /* 0x000fe60008000000 */
[----:B------:R3:W-:Y:S09]  /*a700*/  @P0 SYNCS.ARRIVE.TRANS64.RED.A1T0 RZ, [R2+URZ], RZ ;  /* 0x000000ff02ff09a7 */ /* 0x0007f200081004ff */
.L_x_144:
[----:B------:R-:W-:Y:S01]  /*a710*/  R2UR UR5, R83 ;  /* 0x00000000530572ca */ /* 0x000fe200000e0000 */
[----:B------:R-:W-:Y:S01]  /*a720*/  UISETP.NE.AND UP0, UPT, UR61, URZ, UPT ;  /* 0x000000ff3d00728c */ /* 0x000fe2000bf05270 */
[----:B------:R-:W-:Y:S01]  /*a730*/  R2UR UR4, R82 ;  /* 0x00000000520472ca */ /* 0x000fe200000e0000 */
[----:B------:R-:W-:Y:S01]  /*a740*/  UIADD3 UR46, UPT, UPT, UR46, 0x4, URZ ;  /* 0x000000042e2e7890 */ /* 0x000fe2000fffe0ff */
[----:B------:R-:W-:Y:S01]  /*a750*/  ISETP.NE.AND P0, PT, R88, 0x2, PT ;  /* 0x000000025800780c */ /* 0x000fe20003f05270 */
[----:B------:R-:W-:Y:S01]  /*a760*/  UMOV UR52, UR60 ;  /* 0x0000003c00347c82 */ /* 0x000fe20008000000 */
[----:B------:R-:W-:Y:S02]  /*a770*/  ISETP.NE.AND P1, PT, R0, 0x2, PT ;  /* 0x000000020000780c */ /* 0x000fe40003f25270 */
[----:B------:R-:W-:Y:S02]  /*a780*/  SEL R3, RZ, 0x1, P0 ;  /* 0x00000001ff037807 */ /* 0x000fe40000000000 */
[----:B---3--:R-:W-:Y:S02]  /*a790*/  SEL R2, RZ, 0x1, P1 ;  /* 0x00000001ff027807 */ /* 0x008fe40000800000 */
[----:B------:R-:W-:Y:S01]  /*a7a0*/  LOP3.LUT R90, R90, R3, RZ, 0x3c, !PT ;  /* 0x000000035a5a7212 */ /* 0x000fe200078e3cff */
[----:B------:R-:W-:Y:S01]  /*a7b0*/  UIADD3 UR20, UPT, UPT, UR37, UR5, URZ ;  /* 0x0000000525147290 */ /* 0x000fe2000fffe0ff */
[----:B------:R-:W-:Y:S01]  /*a7c0*/  LOP3.LUT R91, R91, R2, RZ, 0x3c, !PT ;  /* 0x000000025b5b7212 */ /* 0x000fe200078e3cff */
[----:B------:R-:W-:Y:S01]  /*a7d0*/  UIADD3 UR12, UPT, UPT, UR36, UR4, URZ ;  /* 0x00000004240c7290 */ /* 0x000fe2000fffe0ff */
[----:B------:R-:W-:Y:S02]  /*a7e0*/  SEL R88, R88, RZ, P0 ;  /* 0x000000ff58587207 */ /* 0x000fe40000000000 */
[----:B------:R-:W-:Y:S01]  /*a7f0*/  SEL R36, R0, RZ, P1 ;  /* 0x000000ff00247207 */ /* 0x000fe20000800000 */
[----:B------:R-:W-:Y:S08]  /*a800*/  BRA.U UP0, `(.L_x_145) ;  /* 0xffffffbd00d87547 */ /* 0x000ff0000b83ffff */
[----:B------:R-:W-:-:S13]  /*a810*/  R2UR UR4, R85 ;  /* 0x00000000550472ca */ /* 0x000fda00000e0000 */
[----:B------:R-:W-:-:S09]  /*a820*/  UISETP.NE.AND UP0, UPT, UR4, URZ, UPT ;  /* 0x000000ff0400728c */ /* 0x000fd2000bf05270 */
[----:B------:R-:W-:Y:S05]  /*a830*/  BRA.U !UP0, `(.L_x_146) ;  /* 0x0000000108487547 */ /* 0x000fea000b800000 */
[----:B------:R-:W3:Y:S02]  /*a840*/  LDCU.64 UR4, c[0x0][0xc90] ;  /* 0x00019200ff0477ac */ /* 0x000ee40008000a00 */
[----:B---3--:R-:W-:-:S04]  /*a850*/  UISETP.NE.U32.AND UP0, UPT, UR4, URZ, UPT ;  /* 0x000000ff0400728c */ /* 0x008fc8000bf05070 */
[----:B------:R-:W-:-:S09]  /*a860*/  UISETP.NE.AND.EX UP0, UPT, UR5, URZ, UPT, UP0 ;  /* 0x000000ff0500728c */ /* 0x000fd2000bf05300 */
[----:B------:R-:W-:Y:S05]  /*a870*/  BRA.U UP0, `(.L_x_147) ;  /* 0x00000001000c7547 */ /* 0x000fea000b800000 */
[----:B------:R-:W-:-:S13]  /*a880*/  FSETP.NEU.AND P0, PT, R41, RZ, PT ;  /* 0x000000ff2900720b */ /* 0x000fda0003f0d000 */
[----:B------:R-:W-:Y:S05]  /*a890*/  @!P0 EXIT ;  /* 0x000000000000894d */ /* 0x000fea0003800000 */
[----:B------:R-:W-:Y:S05]  /*a8a0*/  BRA `(.L_x_146) ;  /* 0x00000000002c7947 */ /* 0x000fea0003800000 */
.L_x_147:
[----:B------:R-:W-:Y:S01]  /*a8b0*/  ISETP.NE.AND P0, PT, R87, RZ, PT ;  /* 0x000000ff5700720c */ /* 0x000fe20003f05270 */
[----:B------:R-:W-:-:S12]  /*a8c0*/  BSSY.RECONVERGENT B0, `(.L_x_146) ;  /* 0x0000009000007945 */ /* 0x000fd80003800200 */
[----:B------:R-:W-:Y:S05]  /*a8d0*/  @P0 BRA `(.L_x_148) ;  /* 0x0000000000140947 */ /* 0x000fea0003800000 */
[----:B------:R-:W3:Y:S02]  /*a8e0*/  LDCU.64 UR4, c[0x0][0xc88] ;  /* 0x00019100ff0477ac */ /* 0x000ee40008000a00 */
[----:B---3--:R-:W-:-:S04]  /*a8f0*/  ISETP.NE.U32.AND P0, PT, RZ, UR4, PT ;  /* 0x00000004ff007c0c */ /* 0x008fc8000bf05070 */
[----:B------:R-:W-:-:S13]  /*a900*/  ISETP.NE.AND.EX P0, PT, RZ, UR5, PT, P0 ;  /* 0x00000005ff007c0c */ /* 0x000fda000bf05300 */
[----:B------:R-:W-:Y:S05]  /*a910*/  @!P0 EXIT ;  /* 0x000000000000894d */ /* 0x000fea0003800000 */
[----:B------:R-:W-:Y:S05]  /*a920*/  BRA `(.L_x_149) ;  /* 0x0000000000087947 */ /* 0x000fea0003800000 */
.L_x_148:
[----:B------:R-:W-:-:S13]  /*a930*/  FSETP.NEU.AND P0, PT, R41, RZ, PT ;  /* 0x000000ff2900720b */ /* 0x000fda0003f0d000 */
[----:B------:R-:W-:Y:S05]  /*a940*/  @!P0 EXIT ;  /* 0x000000000000894d */ /* 0x000fea0003800000 */
.L_x_149:
[----:B------:R-:W-:Y:S05]  /*a950*/  BSYNC.RECONVERGENT B0 ;  /* 0x0000000000007941 */ /* 0x000fea0003800200 */
.L_x_146:
[----:B------:R-:W-:Y:S01]  /*a960*/  R2UR UR5, R84 ;  /* 0x00000000540572ca */ /* 0x000fe200000e0000 */
[----:B------:R-:W-:Y:S01]  /*a970*/  ULEA UR4, UR45, UR43, 0x3 ;  /* 0x0000002b2d047291 */ /* 0x000fe2000f8e18ff */
[----:B------:R-:W-:-:S04]  /*a980*/  DEPBAR.LE SB0, 0x0 ;  /* 0x000080000000791a */ /* 0x000fc80000000000 */
[----:B------:R-:W-:-:S07]  /*a990*/  UIADD3 UR4, UPT, UPT, UR4, 0x50, URZ ;  /* 0x0000005004047890 */ /* 0x000fce000fffe0ff */
[----:B------:R-:W-:-:S09]  /*a9a0*/  UPRMT UR4, UR5, 0x654, UR4 ;  /* 0x0000065405047896 */ /* 0x000fd20008000004 */
[----:B------:R-:W-:Y:S01]  /*a9b0*/  SYNCS.ARRIVE.TRANS64.RED.A1T0 RZ, [UR4], RZ ;  /* 0x000000ffffff79a7 */ /* 0x000fe20008100404 */
[----:B------:R-:W-:Y:S05]  /*a9c0*/  EXIT ;  /* 0x000000000000794d */ /* 0x000fea0003800000 */
.L_x_24:
[----:B-1----:R1:W2:Y:S02]  /*a9d0*/  SYNCS.PHASECHK.TRANS64.TRYWAIT P0, [R3+URZ+0xd0], R2 ;  /* 0x0000d002030075a7 */ /* 0x0022a400080011ff */
[----:B--2---:R-:W-:Y:S05]  /*a9e0*/  @!P0 NANOSLEEP.SYNCS 0x989680 ;  /* 0x009896800000895d */ /* 0x004fea0003900000 */
[----:B------:R-:W2:Y:S02]  /*a9f0*/  @!P0 SYNCS.PHASECHK.TRANS64 P0, [R3+URZ+0xd0], R2 ;  /* 0x0000d002030085a7 */ /* 0x000ea400080010ff */
[----:B--2---:R-:W-:Y:S05]  /*aa00*/  @!P0 BRA `(.L_x_24) ;  /* 0xfffffffc00f08947 */ /* 0x004fea000383ffff */
[----:B------:R-:W-:Y:S05]  /*aa10*/  BRA `(.L_x_150) ;  /* 0xffffff7000747947 */ /* 0x000fea000383ffff */
.L_x_27:
[----:B-1----:R-:W-:-:S07]  /*aa20*/  MOV R0, UR6 ;  /* 0x0000000600007c02 */ /* 0x002fce0008000f00 */
.L_x_151:
[----:B-1----:R1:W2:Y:S02]  /*aa30*/  SYNCS.PHASECHK.TRANS64.TRYWAIT P0, [R0+URZ+0x18], R3 ;  /* 0x00001803000075a7 */ /* 0x0022a400080011ff */
[----:B--2---:R-:W-:Y:S05]  /*aa40*/  @!P0 NANOSLEEP.SYNCS 0x989680 ;  /* 0x009896800000895d */ /* 0x004fea0003900000 */
[----:B------:R-:W2:Y:S02]  /*aa50*/  @!P0 SYNCS.PHASECHK.TRANS64 P0, [R0+URZ+0x18], R3 ;  /* 0x00001803000085a7 */ /* 0x000ea400080010ff */
[----:B--2---:R-:W-:Y:S05]  /*aa60*/  @!P0 BRA `(.L_x_151) ;  /* 0xfffffffc00f08947 */ /* 0x004fea000383ffff */
[----:B------:R-:W-:Y:S05]  /*aa70*/  BRA `(.L_x_26) ;  /* 0xffffff7000e47947 */ /* 0x000fea000383ffff */
.L_x_36:
[----:B-1----:R-:W-:-:S07]  /*aa80*/  MOV R0, UR14 ;  /* 0x0000000e00007c02 */ /* 0x002fce0008000f00 */
.L_x_152:
[----:B-1----:R1:W2:Y:S02]  /*aa90*/  SYNCS.PHASECHK.TRANS64.TRYWAIT P0, [R0+URZ+0x18], R3 ;  /* 0x00001803000075a7 */ /* 0x0022a400080011ff */
[----:B--2---:R-:W-:Y:S05]  /*aaa0*/  @!P0 NANOSLEEP.SYNCS 0x989680 ;  /* 0x009896800000895d */ /* 0x004fea0003900000 */
[----:B------:R-:W2:Y:S02]  /*aab0*/  @!P0 SYNCS.PHASECHK.TRANS64 P0, [R0+URZ+0x18], R3 ;  /* 0x00001803000085a7 */ /* 0x000ea400080010ff */
[----:B--2---:R-:W-:Y:S05]  /*aac0*/  @!P0 BRA `(.L_x_152) ;  /* 0xfffffffc00f08947 */ /* 0x004fea000383ffff */
[----:B------:R-:W-:Y:S05]  /*aad0*/  BRA `(.L_x_35) ;  /* 0xffffff78003c7947 */ /* 0x000fea000383ffff */
.L_x_43:
[----:B-1----:R1:W4:Y:S02]  /*aae0*/  SYNCS.PHASECHK.TRANS64.TRYWAIT P0, [R3+URZ+0x80], R0 ;  /* 0x00008000030075a7 */ /* 0x00232400080011ff */
[----:B----4-:R-:W-:Y:S05]  /*aaf0*/  @!P0 NANOSLEEP.SYNCS 0x989680 ;  /* 0x009896800000895d */ /* 0x010fea0003900000 */
[----:B------:R-:W4:Y:S02]  /*ab00*/  @!P0 SYNCS.PHASECHK.TRANS64 P0, [R3+URZ+0x80], R0 ;  /* 0x00008000030085a7 */ /* 0x000f2400080010ff */
[----:B----4-:R-:W-:Y:S05]  /*ab10*/  @!P0 BRA `(.L_x_43) ;  /* 0xfffffffc00f08947 */ /* 0x010fea000383ffff */
[----:B------:R-:W-:Y:S05]  /*ab20*/  BRA `(.L_x_153) ;  /* 0xffffff7c00787947 */ /* 0x000fea000383ffff */
.L_x_47:
[----:B-1----:R-:W-:-:S07]  /*ab30*/  MOV R0, UR4 ;  /* 0x0000000400007c02 */ /* 0x002fce0008000f00 */
.L_x_154:
[----:B-1----:R1:W2:Y:S02]  /*ab40*/  SYNCS.PHASECHK.TRANS64.TRYWAIT P0, [R0+URZ], R3 ;  /* 0x00000003000075a7 */ /* 0x0022a400080011ff */
[----:B--2---:R-:W-:Y:S05]  /*ab50*/  @!P0 NANOSLEEP.SYNCS 0x989680 ;  /* 0x009896800000895d */ /* 0x004fea0003900000 */
[----:B------:R-:W2:Y:S02]  /*ab60*/  @!P0 SYNCS.PHASECHK.TRANS64 P0, [R0+URZ], R3 ;  /* 0x00000003000085a7 */ /* 0x000ea400080010ff */
[----:B--2---:R-:W-:Y:S05]  /*ab70*/  @!P0 BRA `(.L_x_154) ;  /* 0xfffffffc00f08947 */ /* 0x004fea000383ffff */
[----:B------:R-:W-:Y:S05]  /*ab80*/  BRA `(.L_x_155) ;  /* 0xffffff8400247947 */ /* 0x000fea000383ffff */
.L_x_48:
[----:B------:R-:W-:-:S07]  /*ab90*/  MOV R0, UR5 ;  /* 0x0000000500007c02 */ /* 0x000fce0008000f00 */
.L_x_156:
[----:B-1----:R1:W2:Y:S02]  /*aba0*/  SYNCS.PHASECHK.TRANS64.TRYWAIT P0, [R0+URZ], R3 ;  /* 0x00000003000075a7 */ /* 0x0022a400080011ff */
[----:B--2---:R-:W-:Y:S05]  /*abb0*/  @!P0 NANOSLEEP.SYNCS 0x989680 ;  /* 0x009896800000895d */ /* 0x004fea0003900000 */
[----:B------:R-:W2:Y:S02]  /*abc0*/  @!P0 SYNCS.PHASECHK.TRANS64 P0, [R0+URZ], R3 ;  /* 0x00000003000085a7 */ /* 0x000ea400080010ff */
[----:B--2---:R-:W-:Y:S05]  /*abd0*/  @!P0 BRA `(.L_x_156) ;  /* 0xfffffffc00f08947 */ /* 0x004fea000383ffff */
[----:B------:R-:W-:Y:S05]  /*abe0*/  BRA `(.L_x_157) ;  /* 0xffffff8400307947 */ /* 0x000fea000383ffff */
.L_x_51:
[----:B-1----:R1:W2:Y:S02]  /*abf0*/  SYNCS.PHASECHK.TRANS64.TRYWAIT P0, [R0+URZ+0xc0], R9 ;  /* 0x0000c009000075a7 */ /* 0x0022a400080011ff */
[----:B--2---:R-:W-:Y:S05]  /*ac00*/  @!P0 NANOSLEEP.SYNCS 0x989680 ;  /* 0x009896800000895d */ /* 0x004fea0003900000 */
[----:B------:R-:W2:Y:S02]  /*ac10*/  @!P0 SYNCS.PHASECHK.TRANS64 P0, [R0+URZ+0xc0], R9 ;  /* 0x0000c009000085a7 */ /* 0x000ea400080010ff */
[----:B--2---:R-:W-:Y:S05]  /*ac20*/  @!P0 BRA `(.L_x_51) ;  /* 0xfffffffc00f08947 */ /* 0x004fea000383ffff */
[----:B------:R-:W-:Y:S05]  /*ac30*/  BRA `(.L_x_158) ;  /* 0xffffff8400987947 */ /* 0x000fea000383ffff */
.L_x_52:
[----:B------:R-:W-:-:S07]  /*ac40*/  MOV R0, UR4 ;  /* 0x0000000400007c02 */ /* 0x000fce0008000f00 */
.L_x_159:
[----:B-1----:R1:W2:Y:S02]  /*ac50*/  SYNCS.PHASECHK.TRANS64.TRYWAIT P0, [R0+URZ+0x90], R11 ;  /* 0x0000900b000075a7 */ /* 0x0022a400080011ff */
[----:B--2---:R-:W-:Y:S05]  /*ac60*/  @!P0 NANOSLEEP.SYNCS 0x989680 ;  /* 0x009896800000895d */ /* 0x004fea0003900000 */
[----:B------:R-:W2:Y:S02]  /*ac70*/  @!P0 SYNCS.PHASECHK.TRANS64 P0, [R0+URZ+0x90], R11 ;  /* 0x0000900b000085a7 */ /* 0x000ea400080010ff */
[----:B--2---:R-:W-:Y:S05]  /*ac80*/  @!P0 BRA `(.L_x_159) ;  /* 0xfffffffc00f08947 */ /* 0x004fea000383ffff */
[----:B------:R-:W-:Y:S05]  /*ac90*/  BRA `(.L_x_160) ;  /* 0xffffff8400a87947 */ /* 0x000fea000383ffff */
.L_x_53:
[----:B-1----:R1:W2:Y:S02]  /*aca0*/  SYNCS.PHASECHK.TRANS64.TRYWAIT P1, [R0+URZ+0x80], R9 ;  /* 0x00008009000075a7 */ /* 0x0022a400080211ff */
[----:B--2---:R-:W-:Y:S05]  /*acb0*/  @!P1 NANOSLEEP.SYNCS 0x989680 ;  /* 0x009896800000995d */ /* 0x004fea0003900000 */
[----:B------:R-:W2:Y:S02]  /*acc0*/  @!P1 SYNCS.PHASECHK.TRANS64 P1, [R0+URZ+0x80], R9 ;  /* 0x00008009000095a7 */ /* 0x000ea400080210ff */
[----:B--2---:R-:W-:Y:S05]  /*acd0*/  @!P1 BRA `(.L_x_53) ;  /* 0xfffffffc00f09947 */ /* 0x004fea000383ffff */
[----:B------:R-:W-:Y:S05]  /*ace0*/  BRA `(.L_x_161) ;  /* 0xffffff8400d87947 */ /* 0x000fea000383ffff */
.L_x_56:
[----:B------:R-:W-:-:S07]  /*acf0*/  MOV R0, UR4 ;  /* 0x0000000400007c02 */ /* 0x000fce0008000f00 */
.L_x_162:
[----:B-1----:R1:W2:Y:S02]  /*ad00*/  SYNCS.PHASECHK.TRANS64.TRYWAIT P0, [R0+URZ+0x90], R3 ;  /* 0x00009003000075a7 */ /* 0x0022a400080011ff */
[----:B--2---:R-:W-:Y:S05]  /*ad10*/  @!P0 NANOSLEEP.SYNCS 0x989680 ;  /* 0x009896800000895d */ /* 0x004fea0003900000 */
[----:B------:R-:W2:Y:S02]  /*ad20*/  @!P0 SYNCS.PHASECHK.TRANS64 P0, [R0+URZ+0x90], R3 ;  /* 0x00009003000085a7 */ /* 0x000ea400080010ff */
[----:B--2---:R-:W-:Y:S05]  /*ad30*/  @!P0 BRA `(.L_x_162) ;  /* 0xfffffffc00f08947 */ /* 0x004fea000383ffff */
[----:B------:R-:W-:Y:S05]  /*ad40*/  BRA `(.L_x_55) ;  /* 0xffffff88002c7947 */ /* 0x000fea000383ffff */
.L_x_65:
[----:B-1----:R-:W-:-:S04]  /*ad50*/  MOV R7, UR5 ;  /* 0x0000000500077c02 */ /* 0x002fc80008000f00 */
[----:B------:R1:W2:Y:S03]  /*ad60*/  SYNCS.PHASECHK.TRANS64.TRYWAIT P0, [R7+URZ+0x8], R8 ;  /* 0x00000808070075a7 */ /* 0x0002a600080011ff */
[----:B--2---:R-:W-:Y:S05]  /*ad70*/  @!P0 NANOSLEEP.SYNCS 0x989680 ;  /* 0x009896800000895d */ /* 0x004fea0003900000 */
[----:B------:R-:W2:Y:S02]  /*ad80*/  @!P0 SYNCS.PHASECHK.TRANS64 P0, [R7+URZ+0x8], R8 ;  /* 0x00000808070085a7 */ /* 0x000ea400080010ff */
[----:B--2---:R-:W-:Y:S05]  /*ad90*/  @!P0 BRA `(.L_x_65) ;  /* 0xfffffffc00ec8947 */ /* 0x004fea000383ffff */
[----:B------:R-:W-:Y:S05]  /*ada0*/  BRA `(.L_x_64) ;  /* 0xffffff8800ec7947 */ /* 0x000fea000383ffff */
.L_x_67:
[----:B------:R-:W-:Y:S01]  /*adb0*/  BSSY B0, `(.L_x_163) ;  /* 0x0000006000007945 */ /* 0x000fe20003800000 */
[----:B------:R-:W-:-:S07]  /*adc0*/  MOV R15, 0xffffffff ;  /* 0xffffffff000f7802 */ /* 0x000fce0000000f00 */
[----:B-1---5:R-:W-:Y:S05]  /*add0*/  WARPSYNC.COLLECTIVE R15, `(.L_x_164) ;  /* 0x000000000f0c7348 */ /* 0x022fea0003c00000 */
[----:B------:R-:W-:Y:S02]  /*ade0*/  ELECT P6, UR79, PT ;  /* 0x00000000004f782f */ /* 0x000fe400038c0000 */
[----:B------:R-:W-:Y:S01]  /*adf0*/  MOV R14, UR79 ;  /* 0x0000004f000e7c02 */ /* 0x000fe20008000f00 */
[----:B-1---5:R-:W-:Y:S10]  /*ae00*/  ENDCOLLECTIVE ;  /* 0x000000000000791b */ /* 0x022ff40003800000 */
.L_x_164:
[----:B------:R-:W-:Y:S05]  /*ae10*/  BSYNC B0 ;  /* 0x0000000000007941 */ /* 0x000fea0003800000 */
.L_x_163:
[----:B------:R-:W-:Y:S01]  /*ae20*/  PLOP3.LUT P0, PT, P6, PT, PT, 0x80, 0x8 ;  /* 0x000000000008781c */ /* 0x000fe2000370f070 */
[----:B------:R-:W-:-:S12]  /*ae30*/  BRA `(.L_x_165) ;  /* 0xffffff8c001c7947 */ /* 0x000fd8000383ffff */
.L_x_69:
[----:B-1----:R-:W-:-:S04]  /*ae40*/  MOV R5, UR5 ;  /* 0x0000000500057c02 */ /* 0x002fc80008000f00 */
[----:B------:R1:W2:Y:S03]  /*ae50*/  SYNCS.PHASECHK.TRANS64.TRYWAIT P0, [R5+URZ+0x8], R6 ;  /* 0x00000806050075a7 */ /* 0x0002a600080011ff */
[----:B--2---:R-:W-:Y:S05]  /*ae60*/  @!P0 NANOSLEEP.SYNCS 0x989680 ;  /* 0x009896800000895d */ /* 0x004fea0003900000 */
[----:B------:R-:W2:Y:S02]  /*ae70*/  @!P0 SYNCS.PHASECHK.TRANS64 P0, [R5+URZ+0x8], R6 ;  /* 0x00000806050085a7 */ /* 0x000ea400080010ff */
[----:B--2---:R-:W-:Y:S05]  /*ae80*/  @!P0 BRA `(.L_x_69) ;  /* 0xfffffffc00ec8947 */ /* 0x004fea000383ffff */
[----:B------:R-:W-:Y:S05]  /*ae90*/  BRA `(.L_x_68) ;  /* 0xffffff8c00207947 */ /* 0x000fea000383ffff */
.L_x_70:
[----:B-1----:R1:W2:Y:S02]  /*aea0*/  SYNCS.PHASECHK.TRANS64.TRYWAIT P0, [R0+URZ+0x80], R9 ;  /* 0x00008009000075a7 */ /* 0x0022a400080011ff */
[----:B--2---:R-:W-:Y:S05]  /*aeb0*/  @!P0 NANOSLEEP.SYNCS 0x989680 ;  /* 0x009896800000895d */ /* 0x004fea0003900000 */
[----:B------:R-:W2:Y:S02]  /*aec0*/  @!P0 SYNCS.PHASECHK.TRANS64 P0, [R0+URZ+0x80], R9 ;  /* 0x00008009000085a7 */ /* 0x000ea400080010ff */
[----:B--2---:R-:W-:Y:S05]  /*aed0*/  @!P0 BRA `(.L_x_70) ;  /* 0xfffffffc00f08947 */ /* 0x004fea000383ffff */
[----:B------:R-:W-:Y:S05]  /*aee0*/  BRA `(.L_x_166) ;  /* 0xffffff9400907947 */ /* 0x000fea000383ffff */
.L_x_72:
[----:B------:R-:W-:-:S13]  /*aef0*/  R2UR UR4, R8 ;  /* 0x00000000080472ca */ /* 0x000fda00000e0000 */
[----:B------:R-:W-:-:S07]  /*af00*/  MOV R0, UR4 ;  /* 0x0000000400007c02 */ /* 0x000fce0008000f00 */
.L_x_167:
[----:B-1----:R1:W2:Y:S02]  /*af10*/  SYNCS.PHASECHK.TRANS64.TRYWAIT P0, [R0+URZ+0xb0], R9 ;  /* 0x0000b009000075a7 */ /* 0x0022a400080011ff */
[----:B--2---:R-:W-:Y:S05]  /*af20*/  @!P0 NANOSLEEP.SYNCS 0x989680 ;  /* 0x009896800000895d */ /* 0x004fea0003900000 */
[----:B------:R-:W2:Y:S02]  /*af30*/  @!P0 SYNCS.PHASECHK.TRANS64 P0, [R0+URZ+0xb0], R9 ;  /* 0x0000b009000085a7 */ /* 0x000ea400080010ff */
[----:B--2---:R-:W-:Y:S05]  /*af40*/  @!P0 BRA `(.L_x_167) ;  /* 0xfffffffc00f08947 */ /* 0x004fea000383ffff */
[----:B------:R-:W-:Y:S05]  /*af50*/  BRA `(.L_x_168) ;  /* 0xffffff9400e07947 */ /* 0x000fea000383ffff */
.L_x_75:
[----:B------:R-:W-:Y:S07]  /*af60*/  MOV R0, UR7 ;  /* 0x0000000700007c02 */ /* 0x000fee0008000f00 */
.L_x_169:
[----:B-1----:R1:W2:Y:S02]  /*af70*/  SYNCS.PHASECHK.TRANS64.TRYWAIT P0, [R0+URZ], R9 ;  /* 0x00000009000075a7 */ /* 0x0022a400080011ff */
[----:B--2---:R-:W-:Y:S05]  /*af80*/  @!P0 NANOSLEEP.SYNCS 0x989680 ;  /* 0x009896800000895d */ /* 0x004fea0003900000 */
[----:B------:R-:W2:Y:S02]  /*af90*/  @!P0 SYNCS.PHASECHK.TRANS64 P0, [R0+URZ], R9 ;  /* 0x00000009000085a7 */ /* 0x000ea400080010ff */
[----:B--2---:R-:W-:Y:S05]  /*afa0*/  @!P0 BRA `(.L_x_169) ;  /* 0xfffffffc00f08947 */ /* 0x004fea000383ffff */
[----:B------:R-:W-:Y:S05]  /*afb0*/  BRA `(.L_x_74) ;  /* 0xffffff9400f87947 */ /* 0x000fea000383ffff */
.L_x_79:
[----:B-1----:R-:W-:-:S07]  /*afc0*/  MOV R0, UR4 ;  /* 0x0000000400007c02 */ /* 0x002fce0008000f00 */
.L_x_170:
[----:B-1----:R1:W2:Y:S02]  /*afd0*/  SYNCS.PHASECHK.TRANS64.TRYWAIT P0, [R0+URZ], R5 ;  /* 0x00000005000075a7 */ /* 0x0022a400080011ff */
[----:B--2---:R-:W-:Y:S05]  /*afe0*/  @!P0 NANOSLEEP.SYNCS 0x989680 ;  /* 0x009896800000895d */ /* 0x004fea0003900000 */
[----:B------:R-:W2:Y:S02]  /*aff0*/  @!P0 SYNCS.PHASECHK.TRANS64 P0, [R0+URZ], R5 ;  /* 0x00000005000085a7 */ /* 0x000ea400080010ff */
[----:B--2---:R-:W-:Y:S05]  /*b000*/  @!P0 BRA `(.L_x_170) ;  /* 0xfffffffc00f08947 */ /* 0x004fea000383ffff */
[----:B------:R-:W-:Y:S05]  /*b010*/  BRA `(.L_x_171) ;  /* 0xffffff9c00b47947 */ /* 0x000fea000383ffff */
.L_x_82:
[----:B------:R-:W-:-:S07]  /*b020*/  MOV R0, UR49 ;  /* 0x0000003100007c02 */ /* 0x000fce0008000f00 */
.L_x_172:
[----:B-1----:R1:W2:Y:S02]  /*b030*/  SYNCS.PHASECHK.TRANS64.TRYWAIT P1, [R0+URZ+0xe0], R5 ;  /* 0x0000e005000075a7 */ /* 0x0022a400080211ff */
[----:B--2---:R-:W-:Y:S05]  /*b040*/  @!P1 NANOSLEEP.SYNCS 0x989680 ;  /* 0x009896800000995d */ /* 0x004fea0003900000 */
[----:B------:R-:W2:Y:S02]  /*b050*/  @!P1 SYNCS.PHASECHK.TRANS64 P1, [R0+URZ+0xe0], R5 ;  /* 0x0000e005000095a7 */ /* 0x000ea400080210ff */
[----:B--2---:R-:W-:Y:S05]  /*b060*/  @!P1 BRA `(.L_x_172) ;  /* 0xfffffffc00f09947 */ /* 0x004fea000383ffff */
[----:B------:R-:W-:Y:S05]  /*b070*/  BRA `(.L_x_173) ;  /* 0xffffffa000087947 */ /* 0x000fea000383ffff */
.L_x_87:
[----:B--2---:R2:W3:Y:S02]  /*b080*/  SYNCS.PHASECHK.TRANS64.TRYWAIT P0, [R12+URZ+0x80], R9 ;  /* 0x000080090c0075a7 */ /* 0x0044e400080011ff */
[----:B---3--:R-:W-:Y:S05]  /*b090*/  @!P0 NANOSLEEP.SYNCS 0x989680 ;  /* 0x009896800000895d */ /* 0x008fea0003900000 */
[----:B------:R-:W3:Y:S02]  /*b0a0*/  @!P0 SYNCS.PHASECHK.TRANS64 P0, [R12+URZ+0x80], R9 ;  /* 0x000080090c0085a7 */ /* 0x000ee400080010ff */
[----:B---3--:R-:W-:Y:S05]  /*b0b0*/  @!P0 BRA `(.L_x_87) ;  /* 0xfffffffc00f08947 */ /* 0x008fea000383ffff */
[----:B------:R-:W-:Y:S05]  /*b0c0*/  BRA `(.L_x_174) ;  /* 0xffffffa400387947 */ /* 0x000fea000383ffff */
.L_x_90:
[----:B------:R-:W-:Y:S07]  /*b0d0*/  MOV R0, UR21 ;  /* 0x0000001500007c02 */ /* 0x000fee0008000f00 */
.L_x_175:
[----:B--2---:R2:W3:Y:S02]  /*b0e0*/  SYNCS.PHASECHK.TRANS64.TRYWAIT P2, [R0+URZ+0x78], R11 ;  /* 0x0000780b000075a7 */ /* 0x0044e400080411ff */
[----:B---3--:R-:W-:Y:S05]  /*b0f0*/  @!P2 NANOSLEEP.SYNCS 0x989680 ;  /* 0x009896800000a95d */ /* 0x008fea0003900000 */
[----:B------:R-:W3:Y:S02]  /*b100*/  @!P2 SYNCS.PHASECHK.TRANS64 P2, [R0+URZ+0x78], R11 ;  /* 0x0000780b0000a5a7 */ /* 0x000ee400080410ff */
[----:B---3--:R-:W-:Y:S05]  /*b110*/  @!P2 BRA `(.L_x_175) ;  /* 0xfffffffc00f0a947 */ /* 0x008fea000383ffff */
[----:B------:R-:W-:Y:S05]  /*b120*/  BRA `(.L_x_89) ;  /* 0xffffffa800a07947 */ /* 0x000fea000383ffff */
.L_x_93:
[----:B--2---:R-:W-:Y:S07]  /*b130*/  MOV R0, UR21 ;  /* 0x0000001500007c02 */ /* 0x004fee0008000f00 */
.L_x_176:
[----:B--2---:R2:W3:Y:S02]  /*b140*/  SYNCS.PHASECHK.TRANS64.TRYWAIT P0, [R0+URZ+0x50], R9 ;  /* 0x00005009000075a7 */ /* 0x0044e400080011ff */
[----:B---3--:R-:W-:Y:S05]  /*b150*/  @!P0 NANOSLEEP.SYNCS 0x989680 ;  /* 0x009896800000895d */ /* 0x008fea0003900000 */
[----:B------:R-:W3:Y:S02]  /*b160*/  @!P0 SYNCS.PHASECHK.TRANS64 P0, [R0+URZ+0x50], R9 ;  /* 0x00005009000085a7 */ /* 0x000ee400080010ff */
[----:B---3--:R-:W-:Y:S05]  /*b170*/  @!P0 BRA `(.L_x_176) ;  /* 0xfffffffc00f08947 */ /* 0x008fea000383ffff */
[----:B------:R-:W-:Y:S05]  /*b180*/  BRA `(.L_x_177) ;  /* 0xffffffa800fc7947 */ /* 0x000fea000383ffff */
.L_x_94:
[----:B------:R-:W-:Y:S07]  /*b190*/  MOV R0, UR21 ;  /* 0x0000001500007c02 */ /* 0x000fee0008000f00 */
.L_x_178:
[----:B--2---:R2:W3:Y:S02]  /*b1a0*/  SYNCS.PHASECHK.TRANS64.TRYWAIT P0, [R0+URZ+0x58], R9 ;  /* 0x00005809000075a7 */ /* 0x0044e400080011ff */
[----:B---3--:R-:W-:Y:S05]  /*b1b0*/  @!P0 NANOSLEEP.SYNCS 0x989680 ;  /* 0x009896800000895d */ /* 0x008fea0003900000 */
[----:B------:R-:W3:Y:S02]  /*b1c0*/  @!P0 SYNCS.PHASECHK.TRANS64 P0, [R0+URZ+0x58], R9 ;  /* 0x00005809000085a7 */ /* 0x000ee400080010ff */
[----:B---3--:R-:W-:Y:S05]  /*b1d0*/  @!P0 BRA `(.L_x_178) ;  /* 0xfffffffc00f08947 */ /* 0x008fea000383ffff */
[----:B------:R-:W-:Y:S05]  /*b1e0*/  BRA `(.L_x_179) ;  /* 0xffffffac00407947 */ /* 0x000fea000383ffff */
.L_x_95:
[----:B------:R-:W-:Y:S07]  /*b1f0*/  MOV R0, UR21 ;  /* 0x0000001500007c02 */ /* 0x000fee0008000f00 */
.L_x_180:
[----:B--2---:R2:W3:Y:S02]  /*b200*/  SYNCS.PHASECHK.TRANS64.TRYWAIT P0, [R0+URZ+0x60], R9 ;  /* 0x00006009000075a7 */ /* 0x0044e400080011ff */
[----:B---3--:R-:W-:Y:S05]  /*b210*/  @!P0 NANOSLEEP.SYNCS 0x989680 ;  /* 0x009896800000895d */ /* 0x008fea0003900000 */
[----:B------:R-:W3:Y:S02]  /*b220*/  @!P0 SYNCS.PHASECHK.TRANS64 P0, [R0+URZ+0x60], R9 ;  /* 0x00006009000085a7 */ /* 0x000ee400080010ff */
[----:B---3--:R-:W-:Y:S05]  /*b230*/  @!P0 BRA `(.L_x_180) ;  /* 0xfffffffc00f08947 */ /* 0x008fea000383ffff */
[----:B------:R-:W-:Y:S05]  /*b240*/  BRA `(.L_x_181) ;  /* 0xffffffac008c7947 */ /* 0x000fea000383ffff */
.L_x_96:
[----:B------:R-:W-:Y:S07]  /*b250*/  MOV R0, UR21 ;  /* 0x0000001500007c02 */ /* 0x000fee0008000f00 */
.L_x_182:
[----:B--2---:R2:W3:Y:S02]  /*b260*/  SYNCS.PHASECHK.TRANS64.TRYWAIT P0, [R0+URZ+0x68], R9 ;  /* 0x00006809000075a7 */ /* 0x0044e400080011ff */
[----:B---3--:R-:W-:Y:S05]  /*b270*/  @!P0 NANOSLEEP.SYNCS 0x989680 ;  /* 0x009896800000895d */ /* 0x008fea0003900000 */
[----:B------:R-:W3:Y:S02]  /*b280*/  @!P0 SYNCS.PHASECHK.TRANS64 P0, [R0+URZ+0x68], R9 ;  /* 0x00006809000085a7 */ /* 0x000ee400080010ff */
[----:B---3--:R-:W-:Y:S05]  /*b290*/  @!P0 BRA `(.L_x_182) ;  /* 0xfffffffc00f08947 */ /* 0x008fea000383ffff */
[----:B------:R-:W-:Y:S05]  /*b2a0*/  BRA `(.L_x_183) ;  /* 0xffffffac00d47947 */ /* 0x000fea000383ffff */
.L_x_98:
[----:B------:R-:W-:-:S07]  /*b2b0*/  MOV R0, UR21 ;  /* 0x0000001500007c02 */ /* 0x000fce0008000f00 */
.L_x_184:
[----:B--2---:R2:W4:Y:S02]  /*b2c0*/  SYNCS.PHASECHK.TRANS64.TRYWAIT P0, [R0+URZ+0x50], R3 ;  /* 0x00005003000075a7 */ /* 0x00452400080011ff */
[----:B----4-:R-:W-:Y:S05]  /*b2d0*/  @!P0 NANOSLEEP.SYNCS 0x989680 ;  /* 0x009896800000895d */ /* 0x010fea0003900000 */
[----:B------:R-:W4:Y:S02]  /*b2e0*/  @!P0 SYNCS.PHASECHK.TRANS64 P0, [R0+URZ+0x50], R3 ;  /* 0x00005003000085a7 */ /* 0x000f2400080010ff */
[----:B----4-:R-:W-:Y:S05]  /*b2f0*/  @!P0 BRA `(.L_x_184) ;  /* 0xfffffffc00f08947 */ /* 0x010fea000383ffff */
[----:B------:R-:W-:Y:S05]  /*b300*/  BRA `(.L_x_185) ;  /* 0xffffffb0004c7947 */ /* 0x000fea000383ffff */
.L_x_99:
[----:B--2---:R-:W-:-:S07]  /*b310*/  MOV R0, UR21 ;  /* 0x0000001500007c02 */ /* 0x004fce0008000f00 */
.L_x_186:
[----:B--2---:R2:W4:Y:S02]  /*b320*/  SYNCS.PHASECHK.TRANS64.TRYWAIT P0, [R0+URZ+0x58], R3 ;  /* 0x00005803000075a7 */ /* 0x00452400080011ff */
[----:B----4-:R-:W-:Y:S05]  /*b330*/  @!P0 NANOSLEEP.SYNCS 0x989680 ;  /* 0x009896800000895d */ /* 0x010fea0003900000 */
[----:B------:R-:W4:Y:S02]  /*b340*/  @!P0 SYNCS.PHASECHK.TRANS64 P0, [R0+URZ+0x58], R3 ;  /* 0x00005803000085a7 */ /* 0x000f2400080010ff */
[----:B----4-:R-:W-:Y:S05]  /*b350*/  @!P0 BRA `(.L_x_186) ;  /* 0xfffffffc00f08947 */ /* 0x010fea000383ffff */
[----:B------:R-:W-:Y:S05]  /*b360*/  BRA `(.L_x_187) ;  /* 0xffffffb0003c7947 */ /* 0x000fea000383ffff */
.L_x_100:
[----:B--2---:R-:W-:-:S07]  /*b370*/  MOV R0, UR21 ;  /* 0x0000001500007c02 */ /* 0x004fce0008000f00 */
.L_x_188:
[----:B--2---:R2:W4:Y:S02]  /*b380*/  SYNCS.PHASECHK.TRANS64.TRYWAIT P0, [R0+URZ+0x60], R3 ;  /* 0x00006003000075a7 */ /* 0x00452400080011ff */
[----:B----4-:R-:W-:Y:S05]  /*b390*/  @!P0 NANOSLEEP.SYNCS 0x989680 ;  /* 0x009896800000895d */ /* 0x010fea0003900000 */
[----:B------:R-:W4:Y:S02]  /*b3a0*/  @!P0 SYNCS.PHASECHK.TRANS64 P0, [R0+URZ+0x60], R3 ;  /* 0x00006003000085a7 */ /* 0x000f2400080010ff */
[----:B----4-:R-:W-:Y:S05]  /*b3b0*/  @!P0 BRA `(.L_x_188) ;  /* 0xfffffffc00f08947 */ /* 0x010fea000383ffff */
[----:B------:R-:W-:Y:S05]  /*b3c0*/  BRA `(.L_x_189) ;  /* 0xffffffb0002c7947 */ /* 0x000fea000383ffff */
.L_x_102:
[----:B-1----:R1:W2:Y:S02]  /*b3d0*/  SYNCS.PHASECHK.TRANS64.TRYWAIT P0, [R3+URZ+0x80], R0 ;  /* 0x00008000030075a7 */ /* 0x0022a400080011ff */
[----:B--2---:R-:W-:Y:S05]  /*b3e0*/  @!P0 NANOSLEEP.SYNCS 0x989680 ;  /* 0x009896800000895d */ /* 0x004fea0003900000 */
[----:B------:R-:W2:Y:S02]  /*b3f0*/  @!P0 SYNCS.PHASECHK.TRANS64 P0, [R3+URZ+0x80], R0 ;  /* 0x00008000030085a7 */ /* 0x000ea400080010ff */
[----:B--2---:R-:W-:Y:S05]  /*b400*/  @!P0 BRA `(.L_x_102) ;  /* 0xfffffffc00f08947 */ /* 0x004fea000383ffff */
[----:B------:R-:W-:Y:S05]  /*b410*/  BRA `(.L_x_190) ;  /* 0xffffffb000e87947 */ /* 0x000fea000383ffff */
.L_x_113:
[----:B-1----:R-:W-:Y:S04]  /*b420*/  MOV R2, UR43 ;  /* 0x0000002b00027c02 */ /* 0x002fe80008000f00 */
[----:B------:R1:W2:Y:S03]  /*b430*/  SYNCS.PHASECHK.TRANS64.TRYWAIT P1, [R2+URZ+0x30], R3 ;  /* 0x00003003020075a7 */ /* 0x0002a600080211ff */
[----:B--2---:R-:W-:Y:S05]  /*b440*/  @!P1 NANOSLEEP.SYNCS 0x989680 ;  /* 0x009896800000995d */ /* 0x004fea0003900000 */
[----:B------:R-:W2:Y:S02]  /*b450*/  @!P1 SYNCS.PHASECHK.TRANS64 P1, [R2+URZ+0x30], R3 ;  /* 0x00003003020095a7 */ /* 0x000ea400080210ff */
[----:B--2---:R-:W-:Y:S05]  /*b460*/  @!P1 BRA `(.L_x_113) ;  /* 0xfffffffc00ec9947 */ /* 0x004fea000383ffff */
[----:B------:R-:W-:Y:S05]  /*b470*/  BRA `(.L_x_112) ;  /* 0xffffffc0004c7947 */ /* 0x000fea000383ffff */
.L_x_115:
[----:B-1----:R1:W4:Y:S02]  /*b480*/  SYNCS.PHASECHK.TRANS64.TRYWAIT P0, [R99+URZ+0xa0], R0 ;  /* 0x0000a000630075a7 */ /* 0x00232400080011ff */
[----:B----4-:R-:W-:Y:S05]  /*b490*/  @!P0 NANOSLEEP.SYNCS 0x989680 ;  /* 0x009896800000895d */ /* 0x010fea0003900000 */
[----:B------:R-:W4:Y:S02]  /*b4a0*/  @!P0 SYNCS.PHASECHK.TRANS64 P0, [R99+URZ+0xa0], R0 ;  /* 0x0000a000630085a7 */ /* 0x000f2400080010ff */
[----:B----4-:R-:W-:Y:S05]  /*b4b0*/  @!P0 BRA `(.L_x_115) ;  /* 0xfffffffc00f08947 */ /* 0x010fea000383ffff */
[----:B------:R-:W-:Y:S05]  /*b4c0*/  BRA `(.L_x_114) ;  /* 0xffffffc000747947 */ /* 0x000fea000383ffff */
.L_x_124:
[----:B---3--:R3:W4:Y:S02]  /*b4d0*/  SYNCS.PHASECHK.TRANS64.TRYWAIT P0, [R3+URZ+0x30], R0 ;  /* 0x00003000030075a7 */ /* 0x00872400080011ff */
[----:B----4-:R-:W-:Y:S05]  /*b4e0*/  @!P0 NANOSLEEP.SYNCS 0x989680 ;  /* 0x009896800000895d */ /* 0x010fea0003900000 */
[----:B------:R-:W4:Y:S02]  /*b4f0*/  @!P0 SYNCS.PHASECHK.TRANS64 P0, [R3+URZ+0x30], R0 ;  /* 0x00003000030085a7 */ /* 0x000f2400080010ff */
[----:B----4-:R-:W-:Y:S05]  /*b500*/  @!P0 BRA `(.L_x_124) ;  /* 0xfffffffc00f08947 */ /* 0x010fea000383ffff */
[----:B------:R-:W-:Y:S05]  /*b510*/  BRA `(.L_x_123) ;  /* 0xffffffcc00547947 */ /* 0x000fea000383ffff */
.L_x_132:
[----:B---3--:R3:W4:Y:S02]  /*b520*/  SYNCS.PHASECHK.TRANS64.TRYWAIT P0, [R62+URZ+0x30], R5 ;  /* 0x000030053e0075a7 */ /* 0x00872400080011ff */
[----:B----4-:R-:W-:Y:S05]  /*b530*/  @!P0 NANOSLEEP.SYNCS 0x989680 ;  /* 0x009896800000895d */ /* 0x010fea0003900000 */
[----:B------:R-:W4:Y:S02]  /*b540*/  @!P0 SYNCS.PHASECHK.TRANS64 P0, [R62+URZ+0x30], R5 ;  /* 0x000030053e0085a7 */ /* 0x000f2400080010ff */
[----:B----4-:R-:W-:Y:S05]  /*b550*/  @!P0 BRA `(.L_x_132) ;  /* 0xfffffffc00f08947 */ /* 0x010fea000383ffff */
[----:B------:R-:W-:Y:S05]  /*b560*/  BRA `(.L_x_131) ;  /* 0xffffffd8005c7947 */ /* 0x000fea000383ffff */
.L_x_140:
[----:B---3--:R3:W4:Y:S02]  /*b570*/  SYNCS.PHASECHK.TRANS64.TRYWAIT P0, [R62+URZ+0x30], R5 ;  /* 0x000030053e0075a7 */ /* 0x00872400080011ff */
[----:B----4-:R-:W-:Y:S05]  /*b580*/  @!P0 NANOSLEEP.SYNCS 0x989680 ;  /* 0x009896800000895d */ /* 0x010fea0003900000 */
[----:B------:R-:W4:Y:S02]  /*b590*/  @!P0 SYNCS.PHASECHK.TRANS64 P0, [R62+URZ+0x30], R5 ;  /* 0x000030053e0085a7 */ /* 0x000f2400080010ff */
[----:B----4-:R-:W-:Y:S05]  /*b5a0*/  @!P0 BRA `(.L_x_140) ;  /* 0xfffffffc00f08947 */ /* 0x010fea000383ffff */
[----:B------:R-:W-:Y:S05]  /*b5b0*/  BRA `(.L_x_139) ;  /* 0xffffffe400647947 */ /* 0x000fea000383ffff */
        .weak           $__internal_0_$__cuda_sm10x_tcgen05_guardrail_trap_col_being_dealloced_not_returned_by_alloc
        .type           $__internal_0_$__cuda_sm10x_tcgen05_guardrail_trap_col_being_dealloced_not_returned_by_alloc,@function
        .size           $__internal_0_$__cuda_sm10x_tcgen05_guardrail_trap_col_being_dealloced_not_returned_by_alloc,($__internal_1_$__cuda_sm10x_tcgen05_guardrail_trap_phase_invalid_during_alloc - $__internal_0_$__cuda_sm10x_tcgen05_guardrail_trap_col_being_dealloced_not_returned_by_alloc)
$__internal_0_$__cuda_sm10x_tcgen05_guardrail_trap_col_being_dealloced_not_returned_by_alloc:
[----:B------:R-:W-:Y:S05]  /*b5c0*/  BPT.TRAP 0x1 ;  /* 0x000000040000795c */ /* 0x000fea0000300000 */
[----:B------:R-:W-:-:S04]  /*b5d0*/  HFMA2 R3, -RZ, RZ, 0, 0 ;  /* 0x00000000ff037431 */ /* 0x000fc800000001ff */
[----:B------:R-:W-:Y:S05]  /*b5e0*/  RET.REL.NODEC R2 `(_ZN7cutlass13device_kernelINS_4gemm6kernel13GemmUniversalIN4cute5tupleIJiiiiEEENS1_10collective13CollectiveMmaINS1_46MainloopSm100TmaUmmaWarpSpecializedBlockScaledILi3ELi2ELi2ENS5_IJNS4_1CILi2EEESB_NSA_ILi1EEEEEEEENS5_IJNSA_ILi256EEENSA_ILi128EEESF_EEENS5_IJNS_12float_e5m2_tENS_13float_ue8m0_tEEEENS5_IJNS5_IJlSC_lEEENS4_6LayoutINS5_IJNS5_IJNS5_IJNSA_ILi32EEENSA_ILi4EEEEEEiEEESQ_NS5_IJSC_iEEEEEENS5_IJNS5_IJNS5_IJNSA_ILi16EEESO_EEEiEEENS5_IJNS5_IJNSA_ILi0EEESC_EEENSA_ILi512EEEEEENS5_IJSW_iEEEEEEEEEEESK_S13_NS4_8TiledMMAINS4_8MMA_AtomIJNS4_27SM100_MMA_MXF8F6F4_2x1SM_SSISI_SI_fSJ_Li256ELi128ELNS4_4UMMA5MajorE0ELS18_0ELNS17_7ScaleInE0ELS19_0EEEEEENSM_INS5_IJSC_SC_SC_EEENS5_IJSW_SW_SW_EEEEENS5_IJNS4_10UnderscoreES1F_S1F_EEEEENS5_IJNS4_28SM100_TMA_2SM_LOAD_MULTICASTES1I_EEENS5_IJNS4_14ComposedLayoutINS4_7SwizzleILi3ELi4ELi3EEENS4_18smem_ptr_flag_bitsILi8EEENSM_INS5_IJNSA_ILi8EEESG_EEENS5_IJSG_SC_EEEEEEENSM_INS5_IJNS5_IJNS5_IJSP_SC_EEENS5_IJSN_SC_EEEEEESC_NS5_IJSO_SB_EEEEEENS5_IJNS5_IJNS5_IJSU_SY_EEESX_EEESW_NS5_IJSC_SY_EEEEEEEEEEEvNS4_8identityENS5_IJNS4_18SM100_TMA_2SM_LOADES1I_EEES24_vS25_EENS_8epilogue10collective18CollectiveEpilogueINS29_23Sm100TmaWarpSpecializedILi4ELi2ELi32ELb1ELb0EEEJNS5_IJSG_SG_SF_EEENS5_IJNSM_ISG_SC_EENSM_ISN_SC_EEEEENS_10bfloat16_tESL_S2I_SL_NS29_6fusion15FusionCallbacksIS2D_NS2J_17LinearCombinationIS2I_fS2I_fLNS_15FloatRoundStyleE2EEES2E_S2H_JEEENS4_5SM1004TMEM4LOAD26SM100_TMEM_LOAD_32dp32b32xENS4_13SM90_TMA_LOADENS1K_INS1L_ILi2ELi4ELi3EEENS1N_ILi16EEENSM_INS5_IJS1P_SN_EEES1V_EEEENS4_39AutoVectorizingCopyWithAssumedAlignmentILi128EEENS4_14SM90_TMA_STOREES2Y_S30_S30_EEEvvEEEEvNT_6ParamsE) ;  /* 0xffffff4802847950 */ /* 0x000fea0003c3ffff */
        .weak           $__internal_1_$__cuda_sm10x_tcgen05_guardrail_trap_phase_invalid_during_alloc
        .type           $__internal_1_$__cuda_sm10x_tcgen05_guardrail_trap_phase_invalid_during_alloc,@function
        .size           $__internal_1_$__cuda_sm10x_tcgen05_guardrail_trap_phase_invalid_during_alloc,($__internal_2_$__cuda_sm10x_tcgen05_guardrail_trap_unallocated_columns_being_dealloced - $__internal_1_$__cuda_sm10x_tcgen05_guardrail_trap_phase_invalid_during_alloc)
$__internal_1_$__cuda_sm10x_tcgen05_guardrail_trap_phase_invalid_during_alloc:
[----:B------:R-:W-:Y:S05]  /*b5f0*/  BPT.TRAP 0x1 ;  /* 0x000000040000795c */ /* 0x000fea0000300000 */
[----:B------:R-:W-:-:S04]  /*b600*/  MOV R7, 0x0 ;  /* 0x0000000000077802 */ /* 0x000fc80000000f00 */
[----:B------:R-:W-:Y:S05]  /*b610*/  RET.REL.NODEC R6 `(_ZN7cutlass13device_kernelINS_4gemm6kernel13GemmUniversalIN4cute5tupleIJiiiiEEENS1_10collective13CollectiveMmaINS1_46MainloopSm100TmaUmmaWarpSpecializedBlockScaledILi3ELi2ELi2ENS5_IJNS4_1CILi2EEESB_NSA_ILi1EEEEEEEENS5_IJNSA_ILi256EEENSA_ILi128EEESF_EEENS5_IJNS_12float_e5m2_tENS_13float_ue8m0_tEEEENS5_IJNS5_IJlSC_lEEENS4_6LayoutINS5_IJNS5_IJNS5_IJNSA_ILi32EEENSA_ILi4EEEEEEiEEESQ_NS5_IJSC_iEEEEEENS5_IJNS5_IJNS5_IJNSA_ILi16EEESO_EEEiEEENS5_IJNS5_IJNSA_ILi0EEESC_EEENSA_ILi512EEEEEENS5_IJSW_iEEEEEEEEEEESK_S13_NS4_8TiledMMAINS4_8MMA_AtomIJNS4_27SM100_MMA_MXF8F6F4_2x1SM_SSISI_SI_fSJ_Li256ELi128ELNS4_4UMMA5MajorE0ELS18_0ELNS17_7ScaleInE0ELS19_0EEEEEENSM_INS5_IJSC_SC_SC_EEENS5_IJSW_SW_SW_EEEEENS5_IJNS4_10UnderscoreES1F_S1F_EEEEENS5_IJNS4_28SM100_TMA_2SM_LOAD_MULTICASTES1I_EEENS5_IJNS4_14ComposedLayoutINS4_7SwizzleILi3ELi4ELi3EEENS4_18smem_ptr_flag_bitsILi8EEENSM_INS5_IJNSA_ILi8EEESG_EEENS5_IJSG_SC_EEEEEEENSM_INS5_IJNS5_IJNS5_IJSP_SC_EEENS5_IJSN_SC_EEEEEESC_NS5_IJSO_SB_EEEEEENS5_IJNS5_IJNS5_IJSU_SY_EEESX_EEESW_NS5_IJSC_SY_EEEEEEEEEEEvNS4_8identityENS5_IJNS4_18SM100_TMA_2SM_LOADES1I_EEES24_vS25_EENS_8epilogue10collective18CollectiveEpilogueINS29_23Sm100TmaWarpSpecializedILi4ELi2ELi32ELb1ELb0EEEJNS5_IJSG_SG_SF_EEENS5_IJNSM_ISG_SC_EENSM_ISN_SC_EEEEENS_10bfloat16_tESL_S2I_SL_NS29_6fusion15FusionCallbacksIS2D_NS2J_17LinearCombinationIS2I_fS2I_fLNS_15FloatRoundStyleE2EEES2E_S2H_JEEENS4_5SM1004TMEM4LOAD26SM100_TMEM_LOAD_32dp32b32xENS4_13SM90_TMA_LOADENS1K_INS1L_ILi2ELi4ELi3EEENS1N_ILi16EEENSM_INS5_IJS1P_SN_EEES1V_EEEENS4_39AutoVectorizingCopyWithAssumedAlignmentILi128EEENS4_14SM90_TMA_STOREES2Y_S30_S30_EEEvvEEEEvNT_6ParamsE) ;  /* 0xffffff4806787950 */ /* 0x000fea0003c3ffff */
        .weak           $__internal_2_$__cuda_sm10x_tcgen05_guardrail_trap_unallocated_columns_being_dealloced
        .type           $__internal_2_$__cuda_sm10x_tcgen05_guardrail_trap_unallocated_columns_being_dealloced,@function
        .size           $__internal_2_$__cuda_sm10x_tcgen05_guardrail_trap_unallocated_columns_being_dealloced,(.L_x_192 - $__internal_2_$__cuda_sm10x_tcgen05_guardrail_trap_unallocated_columns_being_dealloced)
$__internal_2_$__cuda_sm10x_tcgen05_guardrail_trap_unallocated_columns_being_dealloced:
[----:B------:R-:W-:Y:S05]  /*b620*/  BPT.TRAP 0x1 ;  /* 0x000000040000795c */ /* 0x000fea0000300000 */
[----:B------:R-:W-:-:S04]  /*b630*/  HFMA2 R3, -RZ, RZ, 0, 0 ;  /* 0x00000000ff037431 */ /* 0x000fc800000001ff */
[----:B------:R-:W-:Y:S05]  /*b640*/  RET.REL.NODEC R2 `(_ZN7cutlass13device_kernelINS_4gemm6kernel13GemmUniversalIN4cute5tupleIJiiiiEEENS1_10collective13CollectiveMmaINS1_46MainloopSm100TmaUmmaWarpSpecializedBlockScaledILi3ELi2ELi2ENS5_IJNS4_1CILi2EEESB_NSA_ILi1EEEEEEEENS5_IJNSA_ILi256EEENSA_ILi128EEESF_EEENS5_IJNS_12float_e5m2_tENS_13float_ue8m0_tEEEENS5_IJNS5_IJlSC_lEEENS4_6LayoutINS5_IJNS5_IJNS5_IJNSA_ILi32EEENSA_ILi4EEEEEEiEEESQ_NS5_IJSC_iEEEEEENS5_IJNS5_IJNS5_IJNSA_ILi16EEESO_EEEiEEENS5_IJNS5_IJNSA_ILi0EEESC_EEENSA_ILi512EEEEEENS5_IJSW_iEEEEEEEEEEESK_S13_NS4_8TiledMMAINS4_8MMA_AtomIJNS4_27SM100_MMA_MXF8F6F4_2x1SM_SSISI_SI_fSJ_Li256ELi128ELNS4_4UMMA5MajorE0ELS18_0ELNS17_7ScaleInE0ELS19_0EEEEEENSM_INS5_IJSC_SC_SC_EEENS5_IJSW_SW_SW_EEEEENS5_IJNS4_10UnderscoreES1F_S1F_EEEEENS5_IJNS4_28SM100_TMA_2SM_LOAD_MULTICASTES1I_EEENS5_IJNS4_14ComposedLayoutINS4_7SwizzleILi3ELi4ELi3EEENS4_18smem_ptr_flag_bitsILi8EEENSM_INS5_IJNSA_ILi8EEESG_EEENS5_IJSG_SC_EEEEEEENSM_INS5_IJNS5_IJNS5_IJSP_SC_EEENS5_IJSN_SC_EEEEEESC_NS5_IJSO_SB_EEEEEENS5_IJNS5_IJNS5_IJSU_SY_EEESX_EEESW_NS5_IJSC_SY_EEEEEEEEEEEvNS4_8identityENS5_IJNS4_18SM100_TMA_2SM_LOADES1I_EEES24_vS25_EENS_8epilogue10collective18CollectiveEpilogueINS29_23Sm100TmaWarpSpecializedILi4ELi2ELi32ELb1ELb0EEEJNS5_IJSG_SG_SF_EEENS5_IJNSM_ISG_SC_EENSM_ISN_SC_EEEEENS_10bfloat16_tESL_S2I_SL_NS29_6fusion15FusionCallbacksIS2D_NS2J_17LinearCombinationIS2I_fS2I_fLNS_15FloatRoundStyleE2EEES2E_S2H_JEEENS4_5SM1004TMEM4LOAD26SM100_TMEM_LOAD_32dp32b32xENS4_13SM90_TMA_LOADENS1K_INS1L_ILi2ELi4ELi3EEENS1N_ILi16EEENSM_INS5_IJS1P_SN_EEES1V_EEEENS4_39AutoVectorizingCopyWithAssumedAlignmentILi128EEENS4_14SM90_TMA_STOREES2Y_S30_S30_EEEvvEEEEvNT_6ParamsE) ;  /* 0xffffff48026c7950 */ /* 0x000fea0003c3ffff */
.L_x_191:
[----:B------:R-:W-:-:S00]  /*b650*/  BRA `(.L_x_191) ;  /* 0xfffffffc00fc7947 */ /* 0x000fc0000383ffff */
[----:B------:R-:W-:-:S00]  /*b660*/  NOP ;  /* 0x0000000000007918 */ /* 0x000fc00000000000 */
        /* <DEDUP_REMOVED lines=9> */
.L_x_192:


//--------------------- .nv.global.init           --------------------------
	.section	.nv.global.init,"aw",@progbits
.nv.global.init:
	.type		$str$27,@object
	.size		$str$27,($str$28 - $str$27)
$str$27:
        /*0000*/ 	.byte	0x28, 0x61, 0x64, 0x64, 0x72, 0x65, 0x73, 0x73, 0x20, 0x26, 0x20, 0x6d, 0x61, 0x73, 0x6b, 0x29
        /*0010*/ 	.byte	0x20, 0x3d, 0x3d, 0x20, 0x30, 0x00
	.type		$str$28,@object
	.size		$str$28,($str$26 - $str$28)
$str$28:
        /*0016*/ 	.byte	0x2f, 0x74, 0x6d, 0x70, 0x2f, 0x63, 0x75, 0x74, 0x6c, 0x61, 0x73, 0x73, 0x5f, 0x73, 0x77, 0x65
        /*0026*/ 	.byte	0x65, 0x70, 0x5f, 0x73, 0x72, 0x63, 0x2f, 0x69, 0x6e, 0x63, 0x6c, 0x75, 0x64, 0x65, 0x2f, 0x63
        /*0036*/ 	.byte	0x75, 0x74, 0x65, 0x2f, 0x70, 0x6f, 0x69, 0x6e, 0x74, 0x65, 0x72, 0x5f, 0x66, 0x6c, 0x61, 0x67
        /*0046*/ 	.byte	0x67, 0x65, 0x64, 0x2e, 0x68, 0x70, 0x70, 0x00
	.type		$str$26,@object
	.size		$str$26,($str$25 - $str$26)
$str$26:
        /*004e*/ 	.byte	0x2f, 0x74, 0x6d, 0x70, 0x2f, 0x63, 0x75, 0x74, 0x6c, 0x61, 0x73, 0x73, 0x5f, 0x73, 0x77, 0x65
        /*005e*/ 	.byte	0x65, 0x70, 0x5f, 0x73, 0x72, 0x63, 0x2f, 0x69, 0x6e, 0x63, 0x6c, 0x75, 0x64, 0x65, 0x2f, 0x63
        /*006e*/ 	.byte	0x75, 0x74, 0x65, 0x2f, 0x61, 0x74, 0x6f, 0x6d, 0x2f, 0x63, 0x6f, 0x70, 0x79, 0x5f, 0x74, 0x72
        /*007e*/ 	.byte	0x61, 0x69, 0x74, 0x73, 0x5f, 0x73, 0x6d, 0x31, 0x30, 0x30, 0x2e, 0x68, 0x70, 0x70, 0x00
	.type		$str$25,@object
	.size		$str$25,(__unnamed_1 - $str$25)
$str$25:
        /*008d*/ 	.byte	0x28, 0x28, 0x75, 0x69, 0x6e, 0x74, 0x33, 0x32, 0x5f, 0x74, 0x28, 0x74, 0x68, 0x72, 0x65, 0x61
        /*009d*/ 	.byte	0x64, 0x49, 0x64, 0x78, 0x2e, 0x78, 0x29, 0x20, 0x2f, 0x20, 0x33, 0x32, 0x29, 0x20, 0x25, 0x20
        /*00ad*/ 	.byte	0x34, 0x29, 0x20, 0x3d, 0x3d, 0x20, 0x28, 0x28, 0x28, 0x74, 0x6d, 0x65, 0x6d, 0x5f, 0x61, 0x64
        /*00bd*/ 	.byte	0x64, 0x72, 0x20, 0x3e, 0x3e, 0x20, 0x31, 0x36, 0x29, 0x20, 0x2f, 0x20, 0x33, 0x32, 0x29, 0x20
        /*00cd*/ 	.byte	0x25, 0x20, 0x34, 0x29, 0x00
	.type		__unnamed_1,@object
	.size		__unnamed_1,(__unnamed_2 - __unnamed_1)
__unnamed_1:
        /*00d2*/ 	.byte	0x61, 0x75, 0x74, 0x6f, 0x20, 0x63, 0x75, 0x74, 0x65, 0x3a, 0x3a, 0x61, 0x73, 0x5f, 0x70, 0x6f
        /* <DEDUP_REMOVED lines=24> */
        /*0262*/ 	.byte	0x34, 0x30, 0x39, 0x36, 0x3e, 0x3e, 0x3e, 0x3e, 0x5d, 0x00
	.type		__unnamed_2,@object
	.size		__unnamed_2,(.L_2 - __unnamed_2)
__unnamed_2:
        /* <DEDUP_REMOVED lines=42> */
        /*050c*/ 	.byte	0x3e, 0x3e, 0x5d, 0x00
.L_2:


//--------------------- .nv.shared._ZN7cutlass13device_kernelINS_4gemm6kernel13GemmUniversalIN4cute5tupleIJiiiiEEENS1_10collective13CollectiveMmaINS1_46MainloopSm100TmaUmmaWarpSpecializedBlockScaledILi3ELi2ELi2ENS5_IJNS4_1CILi2EEESB_NSA_ILi1EEEEEEEENS5_IJNSA_ILi256EEENSA_ILi128EEESF_EEENS5_IJNS_12float_e5m2_tENS_13float_ue8m0_tEEEENS5_IJNS5_IJlSC_lEEENS4_6LayoutINS5_IJNS5_IJNS5_IJNSA_ILi32EEENSA_ILi4EEEEEEiEEESQ_NS5_IJSC_iEEEEEENS5_IJNS5_IJNS5_IJNSA_ILi16EEESO_EEEiEEENS5_IJNS5_IJNSA_ILi0EEESC_EEENSA_ILi512EEEEEENS5_IJSW_iEEEEEEEEEEESK_S13_NS4_8TiledMMAINS4_8MMA_AtomIJNS4_27SM100_MMA_MXF8F6F4_2x1SM_SSISI_SI_fSJ_Li256ELi128ELNS4_4UMMA5MajorE0ELS18_0ELNS17_7ScaleInE0ELS19_0EEEEEENSM_INS5_IJSC_SC_SC_EEENS5_IJSW_SW_SW_EEEEENS5_IJNS4_10UnderscoreES1F_S1F_EEEEENS5_IJNS4_28SM100_TMA_2SM_LOAD_MULTICASTES1I_EEENS5_IJNS4_14ComposedLayoutINS4_7SwizzleILi3ELi4ELi3EEENS4_18smem_ptr_flag_bitsILi8EEENSM_INS5_IJNSA_ILi8EEESG_EEENS5_IJSG_SC_EEEEEEENSM_INS5_IJNS5_IJNS5_IJSP_SC_EEENS5_IJSN_SC_EEEEEESC_NS5_IJSO_SB_EEEEEENS5_IJNS5_IJNS5_IJSU_SY_EEESX_EEESW_NS5_IJSC_SY_EEEEEEEEEEEvNS4_8identityENS5_IJNS4_18SM100_TMA_2SM_LOADES1I_EEES24_vS25_EENS_8epilogue10collective18CollectiveEpilogueINS29_23Sm100TmaWarpSpecializedILi4ELi2ELi32ELb1ELb0EEEJNS5_IJSG_SG_SF_EEENS5_IJNSM_ISG_SC_EENSM_ISN_SC_EEEEENS_10bfloat16_tESL_S2I_SL_NS29_6fusion15FusionCallbacksIS2D_NS2J_17LinearCombinationIS2I_fS2I_fLNS_15FloatRoundStyleE2EEES2E_S2H_JEEENS4_5SM1004TMEM4LOAD26SM100_TMEM_LOAD_32dp32b32xENS4_13SM90_TMA_LOADENS1K_INS1L_ILi2ELi4ELi3EEENS1N_ILi16EEENSM_INS5_IJS1P_SN_EEES1V_EEEENS4_39AutoVectorizingCopyWithAssumedAlignmentILi128EEENS4_14SM90_TMA_STOREES2Y_S30_S30_EEEvvEEEEvNT_6ParamsE --------------------------
	.section	.nv.shared._ZN7cutlass13device_kernelINS_4gemm6kernel13GemmUniversalIN4cute5tupleIJiiiiEEENS1_10collective13CollectiveMmaINS1_46MainloopSm100TmaUmmaWarpSpecializedBlockScaledILi3ELi2ELi2ENS5_IJNS4_1CILi2EEESB_NSA_ILi1EEEEEEEENS5_IJNSA_ILi256EEENSA_ILi128EEESF_EEENS5_IJNS_12float_e5m2_tENS_13float_ue8m0_tEEEENS5_IJNS5_IJlSC_lEEENS4_6LayoutINS5_IJNS5_IJNS5_IJNSA_ILi32EEENSA_ILi4EEEEEEiEEESQ_NS5_IJSC_iEEEEEENS5_IJNS5_IJNS5_IJNSA_ILi16EEESO_EEEiEEENS5_IJNS5_IJNSA_ILi0EEESC_EEENSA_ILi512EEEEEENS5_IJSW_iEEEEEEEEEEESK_S13_NS4_8TiledMMAINS4_8MMA_AtomIJNS4_27SM100_MMA_MXF8F6F4_2x1SM_SSISI_SI_fSJ_Li256ELi128ELNS4_4UMMA5MajorE0ELS18_0ELNS17_7ScaleInE0ELS19_0EEEEEENSM_INS5_IJSC_SC_SC_EEENS5_IJSW_SW_SW_EEEEENS5_IJNS4_10UnderscoreES1F_S1F_EEEEENS5_IJNS4_28SM100_TMA_2SM_LOAD_MULTICASTES1I_EEENS5_IJNS4_14ComposedLayoutINS4_7SwizzleILi3ELi4ELi3EEENS4_18smem_ptr_flag_bitsILi8EEENSM_INS5_IJNSA_ILi8EEESG_EEENS5_IJSG_SC_EEEEEEENSM_INS5_IJNS5_IJNS5_IJSP_SC_EEENS5_IJSN_SC_EEEEEESC_NS5_IJSO_SB_EEEEEENS5_IJNS5_IJNS5_IJSU_SY_EEESX_EEESW_NS5_IJSC_SY_EEEEEEEEEEEvNS4_8identityENS5_IJNS4_18SM100_TMA_2SM_LOADES1I_EEES24_vS25_EENS_8epilogue10collective18CollectiveEpilogueINS29_23Sm100TmaWarpSpecializedILi4ELi2ELi32ELb1ELb0EEEJNS5_IJSG_SG_SF_EEENS5_IJNSM_ISG_SC_EENSM_ISN_SC_EEEEENS_10bfloat16_tESL_S2I_SL_NS29_6fusion15FusionCallbacksIS2D_NS2J_17LinearCombinationIS2I_fS2I_fLNS_15FloatRoundStyleE2EEES2E_S2H_JEEENS4_5SM1004TMEM4LOAD26SM100_TMEM_LOAD_32dp32b32xENS4_13SM90_TMA_LOADENS1K_INS1L_ILi2ELi4ELi3EEENS1N_ILi16EEENSM_INS5_IJS1P_SN_EEES1V_EEEENS4_39AutoVectorizingCopyWithAssumedAlignmentILi128EEENS4_14SM90_TMA_STOREES2Y_S30_S30_EEEvvEEEEvNT_6ParamsE,"aw",@nobits
	.sectionflags	@""
	.align	16
	.zero		1024


//--------------------- .nv.shared.reserved.0     --------------------------
	.section	.nv.shared.reserved.0,"aw",@nobits
	.weak		__nv_reservedSMEM_offset_0_alias
	.size		__nv_reservedSMEM_offset_0_alias, 0, 64
	.other		__nv_reservedSMEM_offset_0_alias,@"STO_CUDA_RESERVED_SHARED STV_DEFAULT"
__nv_reservedSMEM_offset_0_alias:
	.zero		0
.nv.shared.reserved.0:
	.zero		64
	.weak		__nv_reservedSMEM_tcgen05_partition
	.type		__nv_reservedSMEM_tcgen05_partition,@object
	.size		__nv_reservedSMEM_tcgen05_partition,(.L_0 - __nv_reservedSMEM_tcgen05_partition)
__nv_reservedSMEM_tcgen05_partition:
	.zero		32
.L_0:


//--------------------- .nv.global                --------------------------
	.section	.nv.global,"aw",@nobits
.nv.global:
	.type		_ZN40_INTERNAL_e222020a_4_k_cu_42d2af06_179414cute1_E,@object
	.size		_ZN40_INTERNAL_e222020a_4_k_cu_42d2af06_179414cute1_E,(_ZN40_INTERNAL_e222020a_4_k_cu_42d2af06_179414cuda3std3__45__cpo6cbeginE - _ZN40_INTERNAL_e222020a_4_k_cu_42d2af06_179414cute1_E)
_ZN40_INTERNAL_e222020a_4_k_cu_42d2af06_179414cute1_E:
	.zero		1
	.type		_ZN40_INTERNAL_e222020a_4_k_cu_42d2af06_179414cuda3std3__45__cpo6cbeginE,@object
	.size		_ZN40_INTERNAL_e222020a_4_k_cu_42d2af06_179414cuda3std3__45__cpo6cbeginE,(_ZN40_INTERNAL_e222020a_4_k_cu_42d2af06_179414cuda3std3__48in_placeE - _ZN40_INTERNAL_e222020a_4_k_cu_42d2af06_179414cuda3std3__45__cpo6cbeginE)
_ZN40_INTERNAL_e222020a_4_k_cu_42d2af06_179414cuda3std3__45__cpo6cbeginE:
	.zero		1
	.type		_ZN40_INTERNAL_e222020a_4_k_cu_42d2af06_179414cuda3std3__48in_placeE,@object
	.size		_ZN40_INTERNAL_e222020a_4_k_cu_42d2af06_179414cuda3std3__48in_placeE,(_ZN40_INTERNAL_e222020a_4_k_cu_42d2af06_179414cuda3std6ranges3__45__cpo9iter_moveE - _ZN40_INTERNAL_e222020a_4_k_cu_42d2af06_179414cuda3std3__48in_placeE)
_ZN40_INTERNAL_e222020a_4_k_cu_42d2af06_179414cuda3std3__48in_placeE:
	.zero		1
	.type		_ZN40_INTERNAL_e222020a_4_k_cu_42d2af06_179414cuda3std6ranges3__45__cpo9iter_moveE,@object
	.size		_ZN40_INTERNAL_e222020a_4_k_cu_42d2af06_179414cuda3std6ranges3__45__cpo9iter_moveE,(_ZN40_INTERNAL_e222020a_4_k_cu_42d2af06_179414cuda3std3__45__cpo5beginE - _ZN40_INTERNAL_e222020a_4_k_cu_42d2af06_179414cuda3std6ranges3__45__cpo9iter_moveE)
_ZN40_INTERNAL_e222020a_4_k_cu_42d2af06_179414cuda3std6ranges3__45__cpo9iter_moveE:
	.zero		1
	.type		_ZN40_INTERNAL_e222020a_4_k_cu_42d2af06_179414cuda3std3__45__cpo5beginE,@object
	.size		_ZN40_INTERNAL_e222020a_4_k_cu_42d2af06_179414cuda3std3__45__cpo5beginE,(_ZN40_INTERNAL_e222020a_4_k_cu_42d2af06_179414cuda3std3__442_GLOBAL__N__e222020a_4_k_cu_42d2af06_179416ignoreE - _ZN40_INTERNAL_e222020a_4_k_cu_42d2af06_179414cuda3std3__45__cpo5beginE)
_ZN40_INTERNAL_e222020a_4_k_cu_42d2af06_179414cuda3std3__45__cpo5beginE:
	.zero		1
	.type		_ZN40_INTERNAL_e222020a_4_k_cu_42d2af06_179414cuda3std3__442_GLOBAL__N__e222020a_4_k_cu_42d2af06_179416ignoreE,@object
	.size		_ZN40_INTERNAL_e222020a_4_k_cu_42d2af06_179414cuda3std3__442_GLOBAL__N__e222020a_4_k_cu_42d2af06_179416ignoreE,(_ZN40_INTERNAL_e222020a_4_k_cu_42d2af06_179414cute7productE - _ZN40_INTERNAL_e222020a_4_k_cu_42d2af06_179414cuda3std3__442_GLOBAL__N__e222020a_4_k_cu_42d2af06_179416ignoreE)
_ZN40_INTERNAL_e222020a_4_k_cu_42d2af06_179414cuda3std3__442_GLOBAL__N__e222020a_4_k_cu_42d2af06_179416ignoreE:
	.zero		1
	.type		_ZN40_INTERNAL_e222020a_4_k_cu_42d2af06_179414cute7productE,@object
	.size		_ZN40_INTERNAL_e222020a_4_k_cu_42d2af06_179414cute7productE,(_ZN40_INTERNAL_e222020a_4_k_cu_42d2af06_179414cuda3std3__45__cpo3endE - _ZN40_INTERNAL_e222020a_4_k_cu_42d2af06_179414cute7productE)
_ZN40_INTERNAL_e222020a_4_k_cu_42d2af06_179414cute7productE:
	.zero		1
	.type		_ZN40_INTERNAL_e222020a_4_k_cu_42d2af06_179414cuda3std3__45__cpo3endE,@object
	.size		_ZN40_INTERNAL_e222020a_4_k_cu_42d2af06_179414cuda3std3__45__cpo3endE,(_ZN40_INTERNAL_e222020a_4_k_cu_42d2af06_179414cuda3std3__419piecewise_constructE - _ZN40_INTERNAL_e222020a_4_k_cu_42d2af06_179414cuda3std3__45__cpo3endE)
_ZN40_INTERNAL_e222020a_4_k_cu_42d2af06_179414cuda3std3__45__cpo3endE:
	.zero		1
	.type		_ZN40_INTERNAL_e222020a_4_k_cu_42d2af06_179414cuda3std3__419piecewise_constructE,@object
	.size		_ZN40_INTERNAL_e222020a_4_k_cu_42d2af06_179414cuda3std3__419piecewise_constructE,(_ZN40_INTERNAL_e222020a_4_k_cu_42d2af06_179414cuda3std3__45__cpo4cendE - _ZN40_INTERNAL_e222020a_4_k_cu_42d2af06_179414cuda3std3__419piecewise_constructE)
_ZN40_INTERNAL_e222020a_4_k_cu_42d2af06_179414cuda3std3__419piecewise_constructE:
	.zero		1
	.type		_ZN40_INTERNAL_e222020a_4_k_cu_42d2af06_179414cuda3std3__45__cpo4cendE,@object
	.size		_ZN40_INTERNAL_e222020a_4_k_cu_42d2af06_179414cuda3std3__45__cpo4cendE,(_ZN40_INTERNAL_e222020a_4_k_cu_42d2af06_179414cuda3std6ranges3__45__cpo4swapE - _ZN40_INTERNAL_e222020a_4_k_cu_42d2af06_179414cuda3std3__45__cpo4cendE)
_ZN40_INTERNAL_e222020a_4_k_cu_42d2af06_179414cuda3std3__45__cpo4cendE:
	.zero		1
	.type		_ZN40_INTERNAL_e222020a_4_k_cu_42d2af06_179414cuda3std6ranges3__45__cpo4swapE,@object
	.size		_ZN40_INTERNAL_e222020a_4_k_cu_42d2af06_179414cuda3std6ranges3__45__cpo4swapE,(.L_10 - _ZN40_INTERNAL_e222020a_4_k_cu_42d2af06_179414cuda3std6ranges3__45__cpo4swapE)
_ZN40_INTERNAL_e222020a_4_k_cu_42d2af06_179414cuda3std6ranges3__45__cpo4swapE:
	.zero		1
.L_10:


//--------------------- .nv.constant0._ZN7cutlass13device_kernelINS_4gemm6kernel13GemmUniversalIN4cute5tupleIJiiiiEEENS1_10collective13CollectiveMmaINS1_46MainloopSm100TmaUmmaWarpSpecializedBlockScaledILi3ELi2ELi2ENS5_IJNS4_1CILi2EEESB_NSA_ILi1EEEEEEEENS5_IJNSA_ILi256EEENSA_ILi128EEESF_EEENS5_IJNS_12float_e5m2_tENS_13float_ue8m0_tEEEENS5_IJNS5_IJlSC_lEEENS4_6LayoutINS5_IJNS5_IJNS5_IJNSA_ILi32EEENSA_ILi4EEEEEEiEEESQ_NS5_IJSC_iEEEEEENS5_IJNS5_IJNS5_IJNSA_ILi16EEESO_EEEiEEENS5_IJNS5_IJNSA_ILi0EEESC_EEENSA_ILi512EEEEEENS5_IJSW_iEEEEEEEEEEESK_S13_NS4_8TiledMMAINS4_8MMA_AtomIJNS4_27SM100_MMA_MXF8F6F4_2x1SM_SSISI_SI_fSJ_Li256ELi128ELNS4_4UMMA5MajorE0ELS18_0ELNS17_7ScaleInE0ELS19_0EEEEEENSM_INS5_IJSC_SC_SC_EEENS5_IJSW_SW_SW_EEEEENS5_IJNS4_10UnderscoreES1F_S1F_EEEEENS5_IJNS4_28SM100_TMA_2SM_LOAD_MULTICASTES1I_EEENS5_IJNS4_14ComposedLayoutINS4_7SwizzleILi3ELi4ELi3EEENS4_18smem_ptr_flag_bitsILi8EEENSM_INS5_IJNSA_ILi8EEESG_EEENS5_IJSG_SC_EEEEEEENSM_INS5_IJNS5_IJNS5_IJSP_SC_EEENS5_IJSN_SC_EEEEEESC_NS5_IJSO_SB_EEEEEENS5_IJNS5_IJNS5_IJSU_SY_EEESX_EEESW_NS5_IJSC_SY_EEEEEEEEEEEvNS4_8identityENS5_IJNS4_18SM100_TMA_2SM_LOADES1I_EEES24_vS25_EENS_8epilogue10collective18CollectiveEpilogueINS29_23Sm100TmaWarpSpecializedILi4ELi2ELi32ELb1ELb0EEEJNS5_IJSG_SG_SF_EEENS5_IJNSM_ISG_SC_EENSM_ISN_SC_EEEEENS_10bfloat16_tESL_S2I_SL_NS29_6fusion15FusionCallbacksIS2D_NS2J_17LinearCombinationIS2I_fS2I_fLNS_15FloatRoundStyleE2EEES2E_S2H_JEEENS4_5SM1004TMEM4LOAD26SM100_TMEM_LOAD_32dp32b32xENS4_13SM90_TMA_LOADENS1K_INS1L_ILi2ELi4ELi3EEENS1N_ILi16EEENSM_INS5_IJS1P_SN_EEES1V_EEEENS4_39AutoVectorizingCopyWithAssumedAlignmentILi128EEENS4_14SM90_TMA_STOREES2Y_S30_S30_EEEvvEEEEvNT_6ParamsE --------------------------
	.section	.nv.constant0._ZN7cutlass13device_kernelINS_4gemm6kernel13GemmUniversalIN4cute5tupleIJiiiiEEENS1_10collective13CollectiveMmaINS1_46MainloopSm100TmaUmmaWarpSpecializedBlockScaledILi3ELi2ELi2ENS5_IJNS4_1CILi2EEESB_NSA_ILi1EEEEEEEENS5_IJNSA_ILi256EEENSA_ILi128EEESF_EEENS5_IJNS_12float_e5m2_tENS_13float_ue8m0_tEEEENS5_IJNS5_IJlSC_lEEENS4_6LayoutINS5_IJNS5_IJNS5_IJNSA_ILi32EEENSA_ILi4EEEEEEiEEESQ_NS5_IJSC_iEEEEEENS5_IJNS5_IJNS5_IJNSA_ILi16EEESO_EEEiEEENS5_IJNS5_IJNSA_ILi0EEESC_EEENSA_ILi512EEEEEENS5_IJSW_iEEEEEEEEEEESK_S13_NS4_8TiledMMAINS4_8MMA_AtomIJNS4_27SM100_MMA_MXF8F6F4_2x1SM_SSISI_SI_fSJ_Li256ELi128ELNS4_4UMMA5MajorE0ELS18_0ELNS17_7ScaleInE0ELS19_0EEEEEENSM_INS5_IJSC_SC_SC_EEENS5_IJSW_SW_SW_EEEEENS5_IJNS4_10UnderscoreES1F_S1F_EEEEENS5_IJNS4_28SM100_TMA_2SM_LOAD_MULTICASTES1I_EEENS5_IJNS4_14ComposedLayoutINS4_7SwizzleILi3ELi4ELi3EEENS4_18smem_ptr_flag_bitsILi8EEENSM_INS5_IJNSA_ILi8EEESG_EEENS5_IJSG_SC_EEEEEEENSM_INS5_IJNS5_IJNS5_IJSP_SC_EEENS5_IJSN_SC_EEEEEESC_NS5_IJSO_SB_EEEEEENS5_IJNS5_IJNS5_IJSU_SY_EEESX_EEESW_NS5_IJSC_SY_EEEEEEEEEEEvNS4_8identityENS5_IJNS4_18SM100_TMA_2SM_LOADES1I_EEES24_vS25_EENS_8epilogue10collective18CollectiveEpilogueINS29_23Sm100TmaWarpSpecializedILi4ELi2ELi32ELb1ELb0EEEJNS5_IJSG_SG_SF_EEENS5_IJNSM_ISG_SC_EENSM_ISN_SC_EEEEENS_10bfloat16_tESL_S2I_SL_NS29_6fusion15FusionCallbacksIS2D_NS2J_17LinearCombinationIS2I_fS2I_fLNS_15FloatRoundStyleE2EEES2E_S2H_JEEENS4_5SM1004TMEM4LOAD26SM100_TMEM_LOAD_32dp32b32xENS4_13SM90_TMA_LOADENS1K_INS1L_ILi2ELi4ELi3EEENS1N_ILi16EEENSM_INS5_IJS1P_SN_EEES1V_EEEENS4_39AutoVectorizingCopyWithAssumedAlignmentILi128EEENS4_14SM90_TMA_STOREES2Y_S30_S30_EEEvvEEEEvNT_6ParamsE,"a",@progbits
	.sectionflags	@""
	.align	4
.nv.constant0._ZN7cutlass13device_kernelINS_4gemm6kernel13GemmUniversalIN4cute5tupleIJiiiiEEENS1_10collective13CollectiveMmaINS1_46MainloopSm100TmaUmmaWarpSpecializedBlockScaledILi3ELi2ELi2ENS5_IJNS4_1CILi2EEESB_NSA_ILi1EEEEEEEENS5_IJNSA_ILi256EEENSA_ILi128EEESF_EEENS5_IJNS_12float_e5m2_tENS_13float_ue8m0_tEEEENS5_IJNS5_IJlSC_lEEENS4_6LayoutINS5_IJNS5_IJNS5_IJNSA_ILi32EEENSA_ILi4EEEEEEiEEESQ_NS5_IJSC_iEEEEEENS5_IJNS5_IJNS5_IJNSA_ILi16EEESO_EEEiEEENS5_IJNS5_IJNSA_ILi0EEESC_EEENSA_ILi512EEEEEENS5_IJSW_iEEEEEEEEEEESK_S13_NS4_8TiledMMAINS4_8MMA_AtomIJNS4_27SM100_MMA_MXF8F6F4_2x1SM_SSISI_SI_fSJ_Li256ELi128ELNS4_4UMMA5MajorE0ELS18_0ELNS17_7ScaleInE0ELS19_0EEEEEENSM_INS5_IJSC_SC_SC_EEENS5_IJSW_SW_SW_EEEEENS5_IJNS4_10UnderscoreES1F_S1F_EEEEENS5_IJNS4_28SM100_TMA_2SM_LOAD_MULTICASTES1I_EEENS5_IJNS4_14ComposedLayoutINS4_7SwizzleILi3ELi4ELi3EEENS4_18smem_ptr_flag_bitsILi8EEENSM_INS5_IJNSA_ILi8EEESG_EEENS5_IJSG_SC_EEEEEEENSM_INS5_IJNS5_IJNS5_IJSP_SC_EEENS5_IJSN_SC_EEEEEESC_NS5_IJSO_SB_EEEEEENS5_IJNS5_IJNS5_IJSU_SY_EEESX_EEESW_NS5_IJSC_SY_EEEEEEEEEEEvNS4_8identityENS5_IJNS4_18SM100_TMA_2SM_LOADES1I_EEES24_vS25_EENS_8epilogue10collective18CollectiveEpilogueINS29_23Sm100TmaWarpSpecializedILi4ELi2ELi32ELb1ELb0EEEJNS5_IJSG_SG_SF_EEENS5_IJNSM_ISG_SC_EENSM_ISN_SC_EEEEENS_10bfloat16_tESL_S2I_SL_NS29_6fusion15FusionCallbacksIS2D_NS2J_17LinearCombinationIS2I_fS2I_fLNS_15FloatRoundStyleE2EEES2E_S2H_JEEENS4_5SM1004TMEM4LOAD26SM100_TMEM_LOAD_32dp32b32xENS4_13SM90_TMA_LOADENS1K_INS1L_ILi2ELi4ELi3EEENS1N_ILi16EEENSM_INS5_IJS1P_SN_EEES1V_EEEENS4_39AutoVectorizingCopyWithAssumedAlignmentILi128EEENS4_14SM90_TMA_STOREES2Y_S30_S30_EEEvvEEEEvNT_6ParamsE:
	.zero		3968


//--------------------- SYMBOLS --------------------------

	.type		.nv.reservedSmem.offset0,@object
	.size		.nv.reservedSmem.offset0,0x4
	.type		.nv.reservedSmem.cap,@object
	.size		.nv.reservedSmem.cap,0x4
	.type		__assertfail,@function
